//
// Generated by NVIDIA NVVM Compiler
//
// Compiler Build ID: CL-36424714
// Cuda compilation tools, release 13.0, V13.0.88
// Based on NVVM 20.0.0
//

.version 9.0
.target sm_100
.address_size 64

	// .globl	_Z19GlobalMem2SharedMemPfii
.extern .shared .align 16 .b8 s[];

.visible .entry _Z19GlobalMem2SharedMemPfii(
	.param .u64 .ptr .align 1 _Z19GlobalMem2SharedMemPfii_param_0,
	.param .u32 _Z19GlobalMem2SharedMemPfii_param_1,
	.param .u32 _Z19GlobalMem2SharedMemPfii_param_2
)
{
	.reg .pred 	%p<39>;
	.reg .b32 	%r<81>;
	.reg .b32 	%f<30>;
	.reg .b64 	%rd<11>;

	ld.param.u64 	%rd6, [_Z19GlobalMem2SharedMemPfii_param_0];
	ld.param.u32 	%r29, [_Z19GlobalMem2SharedMemPfii_param_1];
	ld.param.u32 	%r30, [_Z19GlobalMem2SharedMemPfii_param_2];
	cvta.to.global.u64 	%rd1, %rd6;
	mov.u32 	%r31, %tid.x;
	mul.lo.s32 	%r1, %r30, %r31;
	mov.u32 	%r32, %ctaid.x;
	mov.u32 	%r33, %ntid.x;
	mad.lo.s32 	%r34, %r32, %r33, %r31;
	mul.lo.s32 	%r2, %r30, %r34;
	setp.lt.s32 	%p1, %r30, 1;
	@%p1 bra 	$L__BB0_71;
	and.b32  	%r3, %r30, 15;
	setp.lt.u32 	%p2, %r30, 16;
	mov.b32 	%r76, 0;
	@%p2 bra 	$L__BB0_36;
	and.b32  	%r76, %r30, 2147483632;
	mov.b32 	%r74, 0;
	mov.u32 	%r39, s;
$L__BB0_3:
	.pragma "nounroll";
	add.s32 	%r6, %r74, %r2;
	setp.ge.s32 	%p3, %r6, %r29;
	mul.wide.s32 	%rd7, %r6, 4;
	add.s64 	%rd2, %rd1, %rd7;
	add.s32 	%r37, %r74, %r1;
	shl.b32 	%r38, %r37, 2;
	add.s32 	%r7, %r39, %r38;
	@%p3 bra 	$L__BB0_5;
	ld.global.f32 	%f1, [%rd2];
	st.shared.f32 	[%r7], %f1;
$L__BB0_5:
	add.s32 	%r40, %r6, 1;
	setp.ge.s32 	%p4, %r40, %r29;
	@%p4 bra 	$L__BB0_7;
	ld.global.f32 	%f2, [%rd2+4];
	st.shared.f32 	[%r7+4], %f2;
$L__BB0_7:
	add.s32 	%r41, %r6, 2;
	setp.ge.s32 	%p5, %r41, %r29;
	@%p5 bra 	$L__BB0_9;
	ld.global.f32 	%f3, [%rd2+8];
	st.shared.f32 	[%r7+8], %f3;
$L__BB0_9:
	add.s32 	%r42, %r6, 3;
	setp.ge.s32 	%p6, %r42, %r29;
	@%p6 bra 	$L__BB0_11;
	ld.global.f32 	%f4, [%rd2+12];
	st.shared.f32 	[%r7+12], %f4;
$L__BB0_11:
	add.s32 	%r43, %r6, 4;
	setp.ge.s32 	%p7, %r43, %r29;
	@%p7 bra 	$L__BB0_13;
	ld.global.f32 	%f5, [%rd2+16];
	st.shared.f32 	[%r7+16], %f5;
$L__BB0_13:
	add.s32 	%r44, %r6, 5;
	setp.ge.s32 	%p8, %r44, %r29;
	@%p8 bra 	$L__BB0_15;
	ld.global.f32 	%f6, [%rd2+20];
	st.shared.f32 	[%r7+20], %f6;
$L__BB0_15:
	add.s32 	%r45, %r6, 6;
	setp.ge.s32 	%p9, %r45, %r29;
	@%p9 bra 	$L__BB0_17;
	ld.global.f32 	%f7, [%rd2+24];
	st.shared.f32 	[%r7+24], %f7;
$L__BB0_17:
	add.s32 	%r46, %r6, 7;
	setp.ge.s32 	%p10, %r46, %r29;
	@%p10 bra 	$L__BB0_19;
	ld.global.f32 	%f8, [%rd2+28];
	st.shared.f32 	[%r7+28], %f8;
$L__BB0_19:
	add.s32 	%r47, %r6, 8;
	setp.ge.s32 	%p11, %r47, %r29;
	@%p11 bra 	$L__BB0_21;
	ld.global.f32 	%f9, [%rd2+32];
	st.shared.f32 	[%r7+32], %f9;
$L__BB0_21:
	add.s32 	%r48, %r6, 9;
	setp.ge.s32 	%p12, %r48, %r29;
	@%p12 bra 	$L__BB0_23;
	ld.global.f32 	%f10, [%rd2+36];
	st.shared.f32 	[%r7+36], %f10;
$L__BB0_23:
	add.s32 	%r49, %r6, 10;
	setp.ge.s32 	%p13, %r49, %r29;
	@%p13 bra 	$L__BB0_25;
	ld.global.f32 	%f11, [%rd2+40];
	st.shared.f32 	[%r7+40], %f11;
$L__BB0_25:
	add.s32 	%r50, %r6, 11;
	setp.ge.s32 	%p14, %r50, %r29;
	@%p14 bra 	$L__BB0_27;
	ld.global.f32 	%f12, [%rd2+44];
	st.shared.f32 	[%r7+44], %f12;
$L__BB0_27:
	add.s32 	%r51, %r6, 12;
	setp.ge.s32 	%p15, %r51, %r29;
	@%p15 bra 	$L__BB0_29;
	ld.global.f32 	%f13, [%rd2+48];
	st.shared.f32 	[%r7+48], %f13;
$L__BB0_29:
	add.s32 	%r52, %r6, 13;
	setp.ge.s32 	%p16, %r52, %r29;
	@%p16 bra 	$L__BB0_31;
	ld.global.f32 	%f14, [%rd2+52];
	st.shared.f32 	[%r7+52], %f14;
$L__BB0_31:
	add.s32 	%r53, %r6, 14;
	setp.ge.s32 	%p17, %r53, %r29;
	@%p17 bra 	$L__BB0_33;
	ld.global.f32 	%f15, [%rd2+56];
	st.shared.f32 	[%r7+56], %f15;
$L__BB0_33:
	add.s32 	%r54, %r6, 15;
	setp.ge.s32 	%p18, %r54, %r29;
	@%p18 bra 	$L__BB0_35;
	ld.global.f32 	%f16, [%rd2+60];
	st.shared.f32 	[%r7+60], %f16;
$L__BB0_35:
	add.s32 	%r74, %r74, 16;
	setp.ne.s32 	%p19, %r74, %r76;
	@%p19 bra 	$L__BB0_3;
$L__BB0_36:
	setp.eq.s32 	%p20, %r3, 0;
	@%p20 bra 	$L__BB0_71;
	and.b32  	%r10, %r30, 7;
	setp.lt.u32 	%p21, %r3, 8;
	@%p21 bra 	$L__BB0_55;
	add.s32 	%r11, %r76, %r2;
	setp.ge.s32 	%p22, %r11, %r29;
	mul.wide.s32 	%rd8, %r11, 4;
	add.s64 	%rd3, %rd1, %rd8;
	add.s32 	%r55, %r76, %r1;
	shl.b32 	%r56, %r55, 2;
	mov.u32 	%r57, s;
	add.s32 	%r12, %r57, %r56;
	@%p22 bra 	$L__BB0_40;
	ld.global.f32 	%f17, [%rd3];
	st.shared.f32 	[%r12], %f17;
$L__BB0_40:
	add.s32 	%r58, %r11, 1;
	setp.ge.s32 	%p23, %r58, %r29;
	@%p23 bra 	$L__BB0_42;
	ld.global.f32 	%f18, [%rd3+4];
	st.shared.f32 	[%r12+4], %f18;
$L__BB0_42:
	add.s32 	%r59, %r11, 2;
	setp.ge.s32 	%p24, %r59, %r29;
	@%p24 bra 	$L__BB0_44;
	ld.global.f32 	%f19, [%rd3+8];
	st.shared.f32 	[%r12+8], %f19;
$L__BB0_44:
	add.s32 	%r60, %r11, 3;
	setp.ge.s32 	%p25, %r60, %r29;
	@%p25 bra 	$L__BB0_46;
	ld.global.f32 	%f20, [%rd3+12];
	st.shared.f32 	[%r12+12], %f20;
$L__BB0_46:
	add.s32 	%r61, %r11, 4;
	setp.ge.s32 	%p26, %r61, %r29;
	@%p26 bra 	$L__BB0_48;
	ld.global.f32 	%f21, [%rd3+16];
	st.shared.f32 	[%r12+16], %f21;
$L__BB0_48:
	add.s32 	%r62, %r11, 5;
	setp.ge.s32 	%p27, %r62, %r29;
	@%p27 bra 	$L__BB0_50;
	ld.global.f32 	%f22, [%rd3+20];
	st.shared.f32 	[%r12+20], %f22;
$L__BB0_50:
	add.s32 	%r63, %r11, 6;
	setp.ge.s32 	%p28, %r63, %r29;
	@%p28 bra 	$L__BB0_52;
	ld.global.f32 	%f23, [%rd3+24];
	st.shared.f32 	[%r12+24], %f23;
$L__BB0_52:
	add.s32 	%r64, %r11, 7;
	setp.ge.s32 	%p29, %r64, %r29;
	@%p29 bra 	$L__BB0_54;
	ld.global.f32 	%f24, [%rd3+28];
	st.shared.f32 	[%r12+28], %f24;
$L__BB0_54:
	add.s32 	%r76, %r76, 8;
$L__BB0_55:
	setp.eq.s32 	%p30, %r10, 0;
	@%p30 bra 	$L__BB0_71;
	and.b32  	%r15, %r30, 3;
	setp.lt.u32 	%p31, %r10, 4;
	@%p31 bra 	$L__BB0_66;
	add.s32 	%r16, %r76, %r2;
	setp.ge.s32 	%p32, %r16, %r29;
	mul.wide.s32 	%rd9, %r16, 4;
	add.s64 	%rd4, %rd1, %rd9;
	add.s32 	%r65, %r76, %r1;
	shl.b32 	%r66, %r65, 2;
	mov.u32 	%r67, s;
	add.s32 	%r17, %r67, %r66;
	@%p32 bra 	$L__BB0_59;
	ld.global.f32 	%f25, [%rd4];
	st.shared.f32 	[%r17], %f25;
$L__BB0_59:
	add.s32 	%r68, %r16, 1;
	setp.ge.s32 	%p33, %r68, %r29;
	@%p33 bra 	$L__BB0_61;
	ld.global.f32 	%f26, [%rd4+4];
	st.shared.f32 	[%r17+4], %f26;
$L__BB0_61:
	add.s32 	%r69, %r16, 2;
	setp.ge.s32 	%p34, %r69, %r29;
	@%p34 bra 	$L__BB0_63;
	ld.global.f32 	%f27, [%rd4+8];
	st.shared.f32 	[%r17+8], %f27;
$L__BB0_63:
	add.s32 	%r70, %r16, 3;
	setp.ge.s32 	%p35, %r70, %r29;
	@%p35 bra 	$L__BB0_65;
	ld.global.f32 	%f28, [%rd4+12];
	st.shared.f32 	[%r17+12], %f28;
$L__BB0_65:
	add.s32 	%r76, %r76, 4;
$L__BB0_66:
	setp.eq.s32 	%p36, %r15, 0;
	@%p36 bra 	$L__BB0_71;
	add.s32 	%r71, %r76, %r1;
	shl.b32 	%r72, %r71, 2;
	mov.u32 	%r73, s;
	add.s32 	%r80, %r73, %r72;
	add.s32 	%r79, %r76, %r2;
	neg.s32 	%r78, %r15;
$L__BB0_68:
	.pragma "nounroll";
	mul.wide.s32 	%rd10, %r79, 4;
	add.s64 	%rd5, %rd1, %rd10;
	setp.ge.s32 	%p37, %r79, %r29;
	@%p37 bra 	$L__BB0_70;
	ld.global.f32 	%f29, [%rd5];
	st.shared.f32 	[%r80], %f29;
$L__BB0_70:
	add.s32 	%r80, %r80, 4;
	add.s32 	%r79, %r79, 1;
	add.s32 	%r78, %r78, 1;
	setp.ne.s32 	%p38, %r78, 0;
	@%p38 bra 	$L__BB0_68;
$L__BB0_71:
	bar.sync 	0;
	ret;

}
	// .globl	_Z19SharedMem2GlobalMemPfii
.visible .entry _Z19SharedMem2GlobalMemPfii(
	.param .u64 .ptr .align 1 _Z19SharedMem2GlobalMemPfii_param_0,
	.param .u32 _Z19SharedMem2GlobalMemPfii_param_1,
	.param .u32 _Z19SharedMem2GlobalMemPfii_param_2
)
{
	.reg .pred 	%p<25>;
	.reg .b32 	%r<57>;
	.reg .b32 	%f<16>;
	.reg .b64 	%rd<11>;

	ld.param.u64 	%rd5, [_Z19SharedMem2GlobalMemPfii_param_0];
	ld.param.u32 	%r20, [_Z19SharedMem2GlobalMemPfii_param_1];
	ld.param.u32 	%r21, [_Z19SharedMem2GlobalMemPfii_param_2];
	cvta.to.global.u64 	%rd1, %rd5;
	mov.u32 	%r22, %tid.x;
	mul.lo.s32 	%r1, %r21, %r22;
	mov.u32 	%r23, %ctaid.x;
	mov.u32 	%r24, %ntid.x;
	mad.lo.s32 	%r25, %r23, %r24, %r22;
	mul.lo.s32 	%r2, %r21, %r25;
	setp.lt.s32 	%p1, %r21, 1;
	@%p1 bra 	$L__BB1_41;
	and.b32  	%r3, %r21, 7;
	setp.lt.u32 	%p2, %r21, 8;
	mov.b32 	%r55, 0;
	@%p2 bra 	$L__BB1_20;
	and.b32  	%r55, %r21, 2147483640;
	mov.b32 	%r53, 0;
	mov.u32 	%r30, s;
$L__BB1_3:
	.pragma "nounroll";
	add.s32 	%r6, %r53, %r2;
	setp.ge.s32 	%p3, %r6, %r20;
	add.s32 	%r28, %r53, %r1;
	shl.b32 	%r29, %r28, 2;
	add.s32 	%r7, %r30, %r29;
	mul.wide.s32 	%rd6, %r6, 4;
	add.s64 	%rd2, %rd1, %rd6;
	@%p3 bra 	$L__BB1_5;
	ld.shared.f32 	%f1, [%r7];
	st.global.f32 	[%rd2], %f1;
$L__BB1_5:
	add.s32 	%r31, %r6, 1;
	setp.ge.s32 	%p4, %r31, %r20;
	@%p4 bra 	$L__BB1_7;
	ld.shared.f32 	%f2, [%r7+4];
	st.global.f32 	[%rd2+4], %f2;
$L__BB1_7:
	add.s32 	%r32, %r6, 2;
	setp.ge.s32 	%p5, %r32, %r20;
	@%p5 bra 	$L__BB1_9;
	ld.shared.f32 	%f3, [%r7+8];
	st.global.f32 	[%rd2+8], %f3;
$L__BB1_9:
	add.s32 	%r33, %r6, 3;
	setp.ge.s32 	%p6, %r33, %r20;
	@%p6 bra 	$L__BB1_11;
	ld.shared.f32 	%f4, [%r7+12];
	st.global.f32 	[%rd2+12], %f4;
$L__BB1_11:
	add.s32 	%r34, %r6, 4;
	setp.ge.s32 	%p7, %r34, %r20;
	@%p7 bra 	$L__BB1_13;
	ld.shared.f32 	%f5, [%r7+16];
	st.global.f32 	[%rd2+16], %f5;
$L__BB1_13:
	add.s32 	%r35, %r6, 5;
	setp.ge.s32 	%p8, %r35, %r20;
	@%p8 bra 	$L__BB1_15;
	ld.shared.f32 	%f6, [%r7+20];
	st.global.f32 	[%rd2+20], %f6;
$L__BB1_15:
	add.s32 	%r36, %r6, 6;
	setp.ge.s32 	%p9, %r36, %r20;
	@%p9 bra 	$L__BB1_17;
	ld.shared.f32 	%f7, [%r7+24];
	st.global.f32 	[%rd2+24], %f7;
$L__BB1_17:
	add.s32 	%r37, %r6, 7;
	setp.ge.s32 	%p10, %r37, %r20;
	@%p10 bra 	$L__BB1_19;
	ld.shared.f32 	%f8, [%r7+28];
	st.global.f32 	[%rd2+28], %f8;
$L__BB1_19:
	add.s32 	%r53, %r53, 8;
	setp.ne.s32 	%p11, %r53, %r55;
	@%p11 bra 	$L__BB1_3;
$L__BB1_20:
	setp.eq.s32 	%p12, %r3, 0;
	@%p12 bra 	$L__BB1_41;
	and.b32  	%r10, %r21, 3;
	setp.lt.u32 	%p13, %r3, 4;
	@%p13 bra 	$L__BB1_31;
	add.s32 	%r11, %r55, %r2;
	setp.ge.s32 	%p14, %r11, %r20;
	add.s32 	%r38, %r55, %r1;
	shl.b32 	%r39, %r38, 2;
	mov.u32 	%r40, s;
	add.s32 	%r12, %r40, %r39;
	mul.wide.s32 	%rd7, %r11, 4;
	add.s64 	%rd3, %rd1, %rd7;
	@%p14 bra 	$L__BB1_24;
	ld.shared.f32 	%f9, [%r12];
	st.global.f32 	[%rd3], %f9;
$L__BB1_24:
	add.s32 	%r41, %r11, 1;
	setp.ge.s32 	%p15, %r41, %r20;
	@%p15 bra 	$L__BB1_26;
	ld.shared.f32 	%f10, [%r12+4];
	st.global.f32 	[%rd3+4], %f10;
$L__BB1_26:
	add.s32 	%r42, %r11, 2;
	setp.ge.s32 	%p16, %r42, %r20;
	@%p16 bra 	$L__BB1_28;
	ld.shared.f32 	%f11, [%r12+8];
	st.global.f32 	[%rd3+8], %f11;
$L__BB1_28:
	add.s32 	%r43, %r11, 3;
	setp.ge.s32 	%p17, %r43, %r20;
	@%p17 bra 	$L__BB1_30;
	ld.shared.f32 	%f12, [%r12+12];
	st.global.f32 	[%rd3+12], %f12;
$L__BB1_30:
	add.s32 	%r55, %r55, 4;
$L__BB1_31:
	setp.eq.s32 	%p18, %r10, 0;
	@%p18 bra 	$L__BB1_41;
	setp.eq.s32 	%p19, %r10, 1;
	@%p19 bra 	$L__BB1_38;
	add.s32 	%r15, %r55, %r2;
	setp.ge.s32 	%p20, %r15, %r20;
	add.s32 	%r44, %r55, %r1;
	shl.b32 	%r45, %r44, 2;
	mov.u32 	%r46, s;
	add.s32 	%r16, %r46, %r45;
	mul.wide.s32 	%rd8, %r15, 4;
	add.s64 	%rd4, %rd1, %rd8;
	@%p20 bra 	$L__BB1_35;
	ld.shared.f32 	%f13, [%r16];
	st.global.f32 	[%rd4], %f13;
$L__BB1_35:
	add.s32 	%r47, %r15, 1;
	setp.ge.s32 	%p21, %r47, %r20;
	@%p21 bra 	$L__BB1_37;
	ld.shared.f32 	%f14, [%r16+4];
	st.global.f32 	[%rd4+4], %f14;
$L__BB1_37:
	add.s32 	%r55, %r55, 2;
$L__BB1_38:
	and.b32  	%r48, %r21, 1;
	setp.eq.b32 	%p22, %r48, 1;
	not.pred 	%p23, %p22;
	@%p23 bra 	$L__BB1_41;
	add.s32 	%r19, %r55, %r2;
	setp.ge.s32 	%p24, %r19, %r20;
	@%p24 bra 	$L__BB1_41;
	add.s32 	%r49, %r55, %r1;
	shl.b32 	%r50, %r49, 2;
	mov.u32 	%r51, s;
	add.s32 	%r52, %r51, %r50;
	ld.shared.f32 	%f15, [%r52];
	mul.wide.s32 	%rd9, %r19, 4;
	add.s64 	%rd10, %rd1, %rd9;
	st.global.f32 	[%rd10], %f15;
$L__BB1_41:
	bar.sync 	0;
	ret;

}
	// .globl	_Z19SharedMem2RegistersiiPf
.visible .entry _Z19SharedMem2RegistersiiPf(
	.param .u32 _Z19SharedMem2RegistersiiPf_param_0,
	.param .u32 _Z19SharedMem2RegistersiiPf_param_1,
	.param .u64 .ptr .align 1 _Z19SharedMem2RegistersiiPf_param_2
)
{
	.reg .pred 	%p<26>;
	.reg .b32 	%r<49>;
	.reg .b32 	%f<66>;
	.reg .b64 	%rd<3>;

	ld.param.u32 	%r20, [_Z19SharedMem2RegistersiiPf_param_0];
	ld.param.u32 	%r21, [_Z19SharedMem2RegistersiiPf_param_1];
	ld.param.u64 	%rd1, [_Z19SharedMem2RegistersiiPf_param_2];
	mov.u32 	%r1, %tid.x;
	mul.lo.s32 	%r2, %r21, %r1;
	setp.lt.s32 	%p1, %r21, 1;
	mov.f32 	%f45, 0f00000000;
	@%p1 bra 	$L__BB2_41;
	and.b32  	%r3, %r21, 7;
	setp.lt.u32 	%p2, %r21, 8;
	mov.f32 	%f45, 0f00000000;
	mov.b32 	%r47, 0;
	@%p2 bra 	$L__BB2_20;
	and.b32  	%r47, %r21, 2147483640;
	mov.f32 	%f45, 0f00000000;
	mov.b32 	%r45, 0;
	mov.u32 	%r25, s;
$L__BB2_3:
	.pragma "nounroll";
	add.s32 	%r6, %r45, %r2;
	setp.ge.s32 	%p3, %r6, %r20;
	shl.b32 	%r24, %r6, 2;
	add.s32 	%r7, %r25, %r24;
	@%p3 bra 	$L__BB2_5;
	ld.shared.f32 	%f45, [%r7];
$L__BB2_5:
	add.s32 	%r26, %r6, 1;
	setp.ge.s32 	%p4, %r26, %r20;
	@%p4 bra 	$L__BB2_7;
	ld.shared.f32 	%f45, [%r7+4];
$L__BB2_7:
	add.s32 	%r27, %r6, 2;
	setp.ge.s32 	%p5, %r27, %r20;
	@%p5 bra 	$L__BB2_9;
	ld.shared.f32 	%f45, [%r7+8];
$L__BB2_9:
	add.s32 	%r28, %r6, 3;
	setp.ge.s32 	%p6, %r28, %r20;
	@%p6 bra 	$L__BB2_11;
	ld.shared.f32 	%f45, [%r7+12];
$L__BB2_11:
	add.s32 	%r29, %r6, 4;
	setp.ge.s32 	%p7, %r29, %r20;
	@%p7 bra 	$L__BB2_13;
	ld.shared.f32 	%f45, [%r7+16];
$L__BB2_13:
	add.s32 	%r30, %r6, 5;
	setp.ge.s32 	%p8, %r30, %r20;
	@%p8 bra 	$L__BB2_15;
	ld.shared.f32 	%f45, [%r7+20];
$L__BB2_15:
	add.s32 	%r31, %r6, 6;
	setp.ge.s32 	%p9, %r31, %r20;
	@%p9 bra 	$L__BB2_17;
	ld.shared.f32 	%f45, [%r7+24];
$L__BB2_17:
	add.s32 	%r32, %r6, 7;
	setp.ge.s32 	%p10, %r32, %r20;
	@%p10 bra 	$L__BB2_19;
	ld.shared.f32 	%f45, [%r7+28];
$L__BB2_19:
	add.s32 	%r45, %r45, 8;
	setp.ne.s32 	%p11, %r45, %r47;
	@%p11 bra 	$L__BB2_3;
$L__BB2_20:
	setp.eq.s32 	%p12, %r3, 0;
	@%p12 bra 	$L__BB2_41;
	and.b32  	%r10, %r21, 3;
	setp.lt.u32 	%p13, %r3, 4;
	@%p13 bra 	$L__BB2_31;
	add.s32 	%r11, %r47, %r2;
	setp.ge.s32 	%p14, %r11, %r20;
	shl.b32 	%r33, %r11, 2;
	mov.u32 	%r34, s;
	add.s32 	%r12, %r34, %r33;
	@%p14 bra 	$L__BB2_24;
	ld.shared.f32 	%f45, [%r12];
$L__BB2_24:
	add.s32 	%r35, %r11, 1;
	setp.ge.s32 	%p15, %r35, %r20;
	@%p15 bra 	$L__BB2_26;
	ld.shared.f32 	%f45, [%r12+4];
$L__BB2_26:
	add.s32 	%r36, %r11, 2;
	setp.ge.s32 	%p16, %r36, %r20;
	@%p16 bra 	$L__BB2_28;
	ld.shared.f32 	%f45, [%r12+8];
$L__BB2_28:
	add.s32 	%r37, %r11, 3;
	setp.ge.s32 	%p17, %r37, %r20;
	@%p17 bra 	$L__BB2_30;
	ld.shared.f32 	%f45, [%r12+12];
$L__BB2_30:
	add.s32 	%r47, %r47, 4;
$L__BB2_31:
	setp.eq.s32 	%p18, %r10, 0;
	@%p18 bra 	$L__BB2_41;
	setp.eq.s32 	%p19, %r10, 1;
	@%p19 bra 	$L__BB2_38;
	add.s32 	%r15, %r47, %r2;
	setp.ge.s32 	%p20, %r15, %r20;
	shl.b32 	%r38, %r15, 2;
	mov.u32 	%r39, s;
	add.s32 	%r16, %r39, %r38;
	@%p20 bra 	$L__BB2_35;
	ld.shared.f32 	%f45, [%r16];
$L__BB2_35:
	add.s32 	%r40, %r15, 1;
	setp.ge.s32 	%p21, %r40, %r20;
	@%p21 bra 	$L__BB2_37;
	ld.shared.f32 	%f45, [%r16+4];
$L__BB2_37:
	add.s32 	%r47, %r47, 2;
$L__BB2_38:
	and.b32  	%r41, %r21, 1;
	setp.eq.b32 	%p22, %r41, 1;
	not.pred 	%p23, %p22;
	@%p23 bra 	$L__BB2_41;
	add.s32 	%r19, %r47, %r2;
	setp.ge.s32 	%p24, %r19, %r20;
	@%p24 bra 	$L__BB2_41;
	shl.b32 	%r42, %r19, 2;
	mov.u32 	%r43, s;
	add.s32 	%r44, %r43, %r42;
	ld.shared.f32 	%f45, [%r44];
$L__BB2_41:
	setp.ne.s32 	%p25, %r1, 0;
	@%p25 bra 	$L__BB2_43;
	cvta.to.global.u64 	%rd2, %rd1;
	st.global.f32 	[%rd2], %f45;
$L__BB2_43:
	ret;

}
	// .globl	_Z19Registers2SharedMemiiPf
.visible .entry _Z19Registers2SharedMemiiPf(
	.param .u32 _Z19Registers2SharedMemiiPf_param_0,
	.param .u32 _Z19Registers2SharedMemiiPf_param_1,
	.param .u64 .ptr .align 1 _Z19Registers2SharedMemiiPf_param_2
)
{
	.reg .pred 	%p<26>;
	.reg .b32 	%r<65>;
	.reg .b64 	%rd<3>;

	ld.param.u32 	%r20, [_Z19Registers2SharedMemiiPf_param_0];
	ld.param.u32 	%r21, [_Z19Registers2SharedMemiiPf_param_1];
	ld.param.u64 	%rd1, [_Z19Registers2SharedMemiiPf_param_2];
	mov.u32 	%r1, %tid.x;
	mul.lo.s32 	%r2, %r21, %r1;
	setp.lt.s32 	%p1, %r21, 1;
	@%p1 bra 	$L__BB3_41;
	and.b32  	%r3, %r21, 7;
	setp.lt.u32 	%p2, %r21, 8;
	mov.b32 	%r63, 0;
	@%p2 bra 	$L__BB3_20;
	and.b32  	%r63, %r21, 2147483640;
	mov.b32 	%r61, 0;
	mov.u32 	%r25, s;
$L__BB3_3:
	.pragma "nounroll";
	add.s32 	%r6, %r61, %r2;
	setp.ge.s32 	%p3, %r6, %r20;
	shl.b32 	%r24, %r6, 2;
	add.s32 	%r7, %r25, %r24;
	@%p3 bra 	$L__BB3_5;
	mov.b32 	%r26, 0;
	st.shared.u32 	[%r7], %r26;
$L__BB3_5:
	add.s32 	%r27, %r6, 1;
	setp.ge.s32 	%p4, %r27, %r20;
	@%p4 bra 	$L__BB3_7;
	mov.b32 	%r28, 0;
	st.shared.u32 	[%r7+4], %r28;
$L__BB3_7:
	add.s32 	%r29, %r6, 2;
	setp.ge.s32 	%p5, %r29, %r20;
	@%p5 bra 	$L__BB3_9;
	mov.b32 	%r30, 0;
	st.shared.u32 	[%r7+8], %r30;
$L__BB3_9:
	add.s32 	%r31, %r6, 3;
	setp.ge.s32 	%p6, %r31, %r20;
	@%p6 bra 	$L__BB3_11;
	mov.b32 	%r32, 0;
	st.shared.u32 	[%r7+12], %r32;
$L__BB3_11:
	add.s32 	%r33, %r6, 4;
	setp.ge.s32 	%p7, %r33, %r20;
	@%p7 bra 	$L__BB3_13;
	mov.b32 	%r34, 0;
	st.shared.u32 	[%r7+16], %r34;
$L__BB3_13:
	add.s32 	%r35, %r6, 5;
	setp.ge.s32 	%p8, %r35, %r20;
	@%p8 bra 	$L__BB3_15;
	mov.b32 	%r36, 0;
	st.shared.u32 	[%r7+20], %r36;
$L__BB3_15:
	add.s32 	%r37, %r6, 6;
	setp.ge.s32 	%p9, %r37, %r20;
	@%p9 bra 	$L__BB3_17;
	mov.b32 	%r38, 0;
	st.shared.u32 	[%r7+24], %r38;
$L__BB3_17:
	add.s32 	%r39, %r6, 7;
	setp.ge.s32 	%p10, %r39, %r20;
	@%p10 bra 	$L__BB3_19;
	mov.b32 	%r40, 0;
	st.shared.u32 	[%r7+28], %r40;
$L__BB3_19:
	add.s32 	%r61, %r61, 8;
	setp.ne.s32 	%p11, %r61, %r63;
	@%p11 bra 	$L__BB3_3;
$L__BB3_20:
	setp.eq.s32 	%p12, %r3, 0;
	@%p12 bra 	$L__BB3_41;
	and.b32  	%r10, %r21, 3;
	setp.lt.u32 	%p13, %r3, 4;
	@%p13 bra 	$L__BB3_31;
	add.s32 	%r11, %r63, %r2;
	setp.ge.s32 	%p14, %r11, %r20;
	shl.b32 	%r41, %r11, 2;
	mov.u32 	%r42, s;
	add.s32 	%r12, %r42, %r41;
	@%p14 bra 	$L__BB3_24;
	mov.b32 	%r43, 0;
	st.shared.u32 	[%r12], %r43;
$L__BB3_24:
	add.s32 	%r44, %r11, 1;
	setp.ge.s32 	%p15, %r44, %r20;
	@%p15 bra 	$L__BB3_26;
	mov.b32 	%r45, 0;
	st.shared.u32 	[%r12+4], %r45;
$L__BB3_26:
	add.s32 	%r46, %r11, 2;
	setp.ge.s32 	%p16, %r46, %r20;
	@%p16 bra 	$L__BB3_28;
	mov.b32 	%r47, 0;
	st.shared.u32 	[%r12+8], %r47;
$L__BB3_28:
	add.s32 	%r48, %r11, 3;
	setp.ge.s32 	%p17, %r48, %r20;
	@%p17 bra 	$L__BB3_30;
	mov.b32 	%r49, 0;
	st.shared.u32 	[%r12+12], %r49;
$L__BB3_30:
	add.s32 	%r63, %r63, 4;
$L__BB3_31:
	setp.eq.s32 	%p18, %r10, 0;
	@%p18 bra 	$L__BB3_41;
	setp.eq.s32 	%p19, %r10, 1;
	@%p19 bra 	$L__BB3_38;
	add.s32 	%r15, %r63, %r2;
	setp.ge.s32 	%p20, %r15, %r20;
	shl.b32 	%r50, %r15, 2;
	mov.u32 	%r51, s;
	add.s32 	%r16, %r51, %r50;
	@%p20 bra 	$L__BB3_35;
	mov.b32 	%r52, 0;
	st.shared.u32 	[%r16], %r52;
$L__BB3_35:
	add.s32 	%r53, %r15, 1;
	setp.ge.s32 	%p21, %r53, %r20;
	@%p21 bra 	$L__BB3_37;
	mov.b32 	%r54, 0;
	st.shared.u32 	[%r16+4], %r54;
$L__BB3_37:
	add.s32 	%r63, %r63, 2;
$L__BB3_38:
	and.b32  	%r55, %r21, 1;
	setp.eq.b32 	%p22, %r55, 1;
	not.pred 	%p23, %p22;
	@%p23 bra 	$L__BB3_41;
	add.s32 	%r19, %r63, %r2;
	setp.ge.s32 	%p24, %r19, %r20;
	@%p24 bra 	$L__BB3_41;
	shl.b32 	%r56, %r19, 2;
	mov.u32 	%r57, s;
	add.s32 	%r58, %r57, %r56;
	mov.b32 	%r59, 0;
	st.shared.u32 	[%r58], %r59;
$L__BB3_41:
	setp.ne.s32 	%p25, %r1, 0;
	@%p25 bra 	$L__BB3_43;
	cvta.to.global.u64 	%rd2, %rd1;
	mov.b32 	%r60, 0;
	st.global.u32 	[%rd2], %r60;
$L__BB3_43:
	ret;

}
	// .globl	_Z17BankConflictsReadiiiPlPf
.visible .entry _Z17BankConflictsReadiiiPlPf(
	.param .u32 _Z17BankConflictsReadiiiPlPf_param_0,
	.param .u32 _Z17BankConflictsReadiiiPlPf_param_1,
	.param .u32 _Z17BankConflictsReadiiiPlPf_param_2,
	.param .u64 .ptr .align 1 _Z17BankConflictsReadiiiPlPf_param_3,
	.param .u64 .ptr .align 1 _Z17BankConflictsReadiiiPlPf_param_4
)
{
	.reg .pred 	%p<15>;
	.reg .b32 	%r<55>;
	.reg .b32 	%f<6>;
	.reg .b64 	%rd<17>;

	ld.param.u32 	%r22, [_Z17BankConflictsReadiiiPlPf_param_0];
	ld.param.u32 	%r23, [_Z17BankConflictsReadiiiPlPf_param_1];
	ld.param.u32 	%r24, [_Z17BankConflictsReadiiiPlPf_param_2];
	ld.param.u64 	%rd8, [_Z17BankConflictsReadiiiPlPf_param_3];
	ld.param.u64 	%rd9, [_Z17BankConflictsReadiiiPlPf_param_4];
	mov.u32 	%r1, %tid.x;
	setp.ne.s32 	%p1, %r1, 0;
	setp.lt.s32 	%p2, %r22, 1;
	or.pred  	%p3, %p1, %p2;
	@%p3 bra 	$L__BB4_13;
	and.b32  	%r2, %r22, 15;
	setp.lt.u32 	%p4, %r22, 16;
	mov.b32 	%r51, 0;
	@%p4 bra 	$L__BB4_4;
	and.b32  	%r51, %r22, 2147483632;
	mov.u32 	%r27, s;
	add.s32 	%r48, %r27, 32;
	neg.s32 	%r49, %r51;
$L__BB4_3:
	.pragma "nounroll";
	mov.f32 	%f3, 0f00000000;
	st.shared.v4.f32 	[%r48+-32], {%f3, %f3, %f3, %f3};
	st.shared.v4.f32 	[%r48+-16], {%f3, %f3, %f3, %f3};
	st.shared.v4.f32 	[%r48], {%f3, %f3, %f3, %f3};
	st.shared.v4.f32 	[%r48+16], {%f3, %f3, %f3, %f3};
	add.s32 	%r49, %r49, 16;
	add.s32 	%r48, %r48, 64;
	setp.ne.s32 	%p5, %r49, 0;
	@%p5 bra 	$L__BB4_3;
$L__BB4_4:
	setp.eq.s32 	%p6, %r2, 0;
	@%p6 bra 	$L__BB4_13;
	and.b32  	%r10, %r22, 7;
	setp.lt.u32 	%p7, %r2, 8;
	@%p7 bra 	$L__BB4_7;
	shl.b32 	%r28, %r51, 2;
	mov.u32 	%r29, s;
	add.s32 	%r30, %r29, %r28;
	mov.b32 	%r31, 0;
	st.shared.u32 	[%r30], %r31;
	st.shared.u32 	[%r30+4], %r31;
	st.shared.u32 	[%r30+8], %r31;
	st.shared.u32 	[%r30+12], %r31;
	st.shared.u32 	[%r30+16], %r31;
	st.shared.u32 	[%r30+20], %r31;
	st.shared.u32 	[%r30+24], %r31;
	st.shared.u32 	[%r30+28], %r31;
	add.s32 	%r51, %r51, 8;
$L__BB4_7:
	setp.eq.s32 	%p8, %r10, 0;
	@%p8 bra 	$L__BB4_13;
	and.b32  	%r13, %r22, 3;
	setp.lt.u32 	%p9, %r10, 4;
	@%p9 bra 	$L__BB4_10;
	shl.b32 	%r32, %r51, 2;
	mov.u32 	%r33, s;
	add.s32 	%r34, %r33, %r32;
	mov.b32 	%r35, 0;
	st.shared.u32 	[%r34], %r35;
	st.shared.u32 	[%r34+4], %r35;
	st.shared.u32 	[%r34+8], %r35;
	st.shared.u32 	[%r34+12], %r35;
	add.s32 	%r51, %r51, 4;
$L__BB4_10:
	setp.eq.s32 	%p10, %r13, 0;
	@%p10 bra 	$L__BB4_13;
	shl.b32 	%r36, %r51, 2;
	mov.u32 	%r37, s;
	add.s32 	%r54, %r37, %r36;
	neg.s32 	%r53, %r13;
$L__BB4_12:
	.pragma "nounroll";
	mov.b32 	%r38, 0;
	st.shared.u32 	[%r54], %r38;
	add.s32 	%r54, %r54, 4;
	add.s32 	%r53, %r53, 1;
	setp.ne.s32 	%p11, %r53, 0;
	@%p11 bra 	$L__BB4_12;
$L__BB4_13:
	bar.sync 	0;
	// begin inline asm
	mov.u64 	%rd10, %clock64;
	// end inline asm
	setp.lt.s32 	%p12, %r24, 1;
	mov.f32 	%f5, 0f00000000;
	@%p12 bra 	$L__BB4_15;
	add.s32 	%r39, %r22, -1;
	mul.lo.s32 	%r40, %r23, %r1;
	and.b32  	%r41, %r40, %r39;
	shl.b32 	%r42, %r41, 2;
	mov.u32 	%r43, s;
	add.s32 	%r44, %r43, %r42;
	ld.shared.f32 	%f5, [%r44];
$L__BB4_15:
	setp.ne.s32 	%p13, %r1, 0;
	// begin inline asm
	mov.u64 	%rd11, %clock64;
	// end inline asm
	@%p13 bra 	$L__BB4_20;
	cvta.to.global.u64 	%rd12, %rd9;
	st.global.f32 	[%rd12], %f5;
	sub.s64 	%rd3, %rd11, %rd10;
	cvt.s64.s32 	%rd4, %r24;
	or.b64  	%rd13, %rd3, %rd4;
	and.b64  	%rd14, %rd13, -4294967296;
	setp.ne.s64 	%p14, %rd14, 0;
	@%p14 bra 	$L__BB4_18;
	cvt.u32.u64 	%r45, %rd4;
	cvt.u32.u64 	%r46, %rd3;
	div.u32 	%r47, %r46, %r45;
	cvt.u64.u32 	%rd16, %r47;
	bra.uni 	$L__BB4_19;
$L__BB4_18:
	div.s64 	%rd16, %rd3, %rd4;
$L__BB4_19:
	cvta.to.global.u64 	%rd15, %rd8;
	st.global.u64 	[%rd15], %rd16;
$L__BB4_20:
	ret;

}


// ===== COMPILED SASS (sm_100) =====

	.target	sm_100

	.elftype	@"ET_EXEC"


//--------------------- .note.nv.tkinfo           --------------------------
	.section	.note.nv.tkinfo,"",@"SHT_NOTE"
	.sectionflags	@"SHF_NOTE_NV_TKINFO"
	.tkinfo
        /*0018*/ 	.word	0x00000002
        /*0030*/ 	.string	""
        /*0030*/ 	.string	"ptxas"
        /*0030*/ 	.string	"Cuda compilation tools, release 13.0, V13.0.88"
        /*0030*/ 	.string	"Build cuda_13.0.r13.0/compiler.36424714_0"
        /*0030*/ 	.string	"-arch sm_100 -m 64 "



//--------------------- .note.nv.cuinfo           --------------------------
	.section	.note.nv.cuinfo,"",@"SHT_NOTE"
	.sectionflags	@"SHF_NOTE_NV_CUINFO"
        /*0018*/ 	.short	0x0002
        /*001a*/ 	.short	0x0064
        /*001c*/ 	.short	0x0082
	.zero		2


//--------------------- .nv.info                  --------------------------
	.section	.nv.info,"",@"SHT_CUDA_INFO"
	.align	4


	//----- nvinfo : EIATTR_REGCOUNT
	.align		4
        /*0000*/ 	.byte	0x04, 0x2f
        /*0002*/ 	.short	(.L_1 - .L_0)
	.align		4
.L_0:
        /*0004*/ 	.word	index@(_Z19GlobalMem2SharedMemPfii)
        /*0008*/ 	.word	0x0000001c


	//----- nvinfo : EIATTR_FRAME_SIZE
	.align		4
.L_1:
        /*000c*/ 	.byte	0x04, 0x11
        /*000e*/ 	.short	(.L_3 - .L_2)
	.align		4
.L_2:
        /*0010*/ 	.word	index@(_Z19GlobalMem2SharedMemPfii)
        /*0014*/ 	.word	0x00000000


	//----- nvinfo : EIATTR_REGCOUNT
	.align		4
.L_3:
        /*0018*/ 	.byte	0x04, 0x2f
        /*001a*/ 	.short	(.L_5 - .L_4)
	.align		4
.L_4:
        /*001c*/ 	.word	index@(_Z19SharedMem2GlobalMemPfii)
        /*0020*/ 	.word	0x0000001c


	//----- nvinfo : EIATTR_FRAME_SIZE
	.align		4
.L_5:
        /*0024*/ 	.byte	0x04, 0x11
        /*0026*/ 	.short	(.L_7 - .L_6)
	.align		4
.L_6:
        /*0028*/ 	.word	index@(_Z19SharedMem2GlobalMemPfii)
        /*002c*/ 	.word	0x00000000


	//----- nvinfo : EIATTR_REGCOUNT
	.align		4
.L_7:
        /*0030*/ 	.byte	0x04, 0x2f
        /*0032*/ 	.short	(.L_9 - .L_8)
	.align		4
.L_8:
        /*0034*/ 	.word	index@(_Z19SharedMem2RegistersiiPf)
        /*0038*/ 	.word	0x0000000a


	//----- nvinfo : EIATTR_FRAME_SIZE
	.align		4
.L_9:
        /*003c*/ 	.byte	0x04, 0x11
        /*003e*/ 	.short	(.L_11 - .L_10)
	.align		4
.L_10:
        /*0040*/ 	.word	index@(_Z19SharedMem2RegistersiiPf)
        /*0044*/ 	.word	0x00000000


	//----- nvinfo : EIATTR_REGCOUNT
	.align		4
.L_11:
        /*0048*/ 	.byte	0x04, 0x2f
        /*004a*/ 	.short	(.L_13 - .L_12)
	.align		4
.L_12:
        /*004c*/ 	.word	index@(_Z19Registers2SharedMemiiPf)
        /*0050*/ 	.word	0x0000000b


	//----- nvinfo : EIATTR_FRAME_SIZE
	.align		4
.L_13:
        /*0054*/ 	.byte	0x04, 0x11
        /*0056*/ 	.short	(.L_15 - .L_14)
	.align		4
.L_14:
        /*0058*/ 	.word	index@(_Z19Registers2SharedMemiiPf)
        /*005c*/ 	.word	0x00000000


	//----- nvinfo : EIATTR_REGCOUNT
	.align		4
.L_15:
        /*0060*/ 	.byte	0x04, 0x2f
        /*0062*/ 	.short	(.L_17 - .L_16)
	.align		4
.L_16:
        /*0064*/ 	.word	index@(_Z17BankConflictsReadiiiPlPf)
        /*0068*/ 	.word	0x00000014


	//----- nvinfo : EIATTR_FRAME_SIZE
	.align		4
.L_17:
        /*006c*/ 	.byte	0x04, 0x11
        /*006e*/ 	.short	(.L_19 - .L_18)
	.align		4
.L_18:
        /*0070*/ 	.word	index@($__internal_0_$__cuda_sm20_div_s64)
        /*0074*/ 	.word	0x00000000


	//----- nvinfo : EIATTR_FRAME_SIZE
	.align		4
.L_19:
        /*0078*/ 	.byte	0x04, 0x11
        /*007a*/ 	.short	(.L_21 - .L_20)
	.align		4
.L_20:
        /*007c*/ 	.word	index@(_Z17BankConflictsReadiiiPlPf)
        /*0080*/ 	.word	0x00000000


	//----- nvinfo : EIATTR_MIN_STACK_SIZE
	.align		4
.L_21:
        /*0084*/ 	.byte	0x04, 0x12
        /*0086*/ 	.short	(.L_23 - .L_22)
	.align		4
.L_22:
        /*0088*/ 	.word	index@(_Z17BankConflictsReadiiiPlPf)
        /*008c*/ 	.word	0x00000000


	//----- nvinfo : EIATTR_MIN_STACK_SIZE
	.align		4
.L_23:
        /*0090*/ 	.byte	0x04, 0x12
        /*0092*/ 	.short	(.L_25 - .L_24)
	.align		4
.L_24:
        /*0094*/ 	.word	index@(_Z19Registers2SharedMemiiPf)
        /*0098*/ 	.word	0x00000000


	//----- nvinfo : EIATTR_MIN_STACK_SIZE
	.align		4
.L_25:
        /*009c*/ 	.byte	0x04, 0x12
        /*009e*/ 	.short	(.L_27 - .L_26)
	.align		4
.L_26:
        /*00a0*/ 	.word	index@(_Z19SharedMem2RegistersiiPf)
        /*00a4*/ 	.word	0x00000000


	//----- nvinfo : EIATTR_MIN_STACK_SIZE
	.align		4
.L_27:
        /*00a8*/ 	.byte	0x04, 0x12
        /*00aa*/ 	.short	(.L_29 - .L_28)
	.align		4
.L_28:
        /*00ac*/ 	.word	index@(_Z19SharedMem2GlobalMemPfii)
        /*00b0*/ 	.word	0x00000000


	//----- nvinfo : EIATTR_MIN_STACK_SIZE
	.align		4
.L_29:
        /*00b4*/ 	.byte	0x04, 0x12
        /*00b6*/ 	.short	(.L_31 - .L_30)
	.align		4
.L_30:
        /*00b8*/ 	.word	index@(_Z19GlobalMem2SharedMemPfii)
        /*00bc*/ 	.word	0x00000000
.L_31:


//--------------------- .nv.compat                --------------------------
	.section	.nv.compat,"",@"SHT_CUDA_COMPAT_INFO"
	.align	4
        /*0000*/ 	.byte	0x02, 0x09, 0x00, 0x00, 0x02, 0x02, 0x01, 0x00, 0x02, 0x05, 0x05, 0x00, 0x03, 0x07, 0x01, 0x01
        /*0010*/ 	.byte	0x02, 0x03, 0x00, 0x00, 0x02, 0x06, 0x01, 0x00, 0x04, 0x0b, 0x08, 0x00, 0x09, 0x00, 0x00, 0x00
        /*0020*/ 	.byte	0x00, 0x00, 0x00, 0x00


//--------------------- .nv.info._Z17BankConflictsReadiiiPlPf --------------------------
	.section	.nv.info._Z17BankConflictsReadiiiPlPf,"",@"SHT_CUDA_INFO"
	.sectionflags	@""
	.align	4


	//----- nvinfo : EIATTR_CUDA_API_VERSION
	.align		4
        /*0000*/ 	.byte	0x04, 0x37
        /*0002*/ 	.short	(.L_33 - .L_32)
.L_32:
        /*0004*/ 	.word	0x00000082


	//----- nvinfo : EIATTR_KPARAM_INFO
	.align		4
.L_33:
        /*0008*/ 	.byte	0x04, 0x17
        /*000a*/ 	.short	(.L_35 - .L_34)
.L_34:
        /*000c*/ 	.word	0x00000000
        /*0010*/ 	.short	0x0004
        /*0012*/ 	.short	0x0018
        /*0014*/ 	.byte	0x00, 0xf5, 0x21, 0x00


	//----- nvinfo : EIATTR_KPARAM_INFO
	.align		4
.L_35:
        /*0018*/ 	.byte	0x04, 0x17
        /*001a*/ 	.short	(.L_37 - .L_36)
.L_36:
        /*001c*/ 	.word	0x00000000
        /*0020*/ 	.short	0x0003
        /*0022*/ 	.short	0x0010
        /*0024*/ 	.byte	0x00, 0xf5, 0x21, 0x00


	//----- nvinfo : EIATTR_KPARAM_INFO
	.align		4
.L_37:
        /*0028*/ 	.byte	0x04, 0x17
        /*002a*/ 	.short	(.L_39 - .L_38)
.L_38:
        /*002c*/ 	.word	0x00000000
        /*0030*/ 	.short	0x0002
        /*0032*/ 	.short	0x0008
        /*0034*/ 	.byte	0x00, 0xf0, 0x11, 0x00


	//----- nvinfo : EIATTR_KPARAM_INFO
	.align		4
.L_39:
        /*0038*/ 	.byte	0x04, 0x17
        /*003a*/ 	.short	(.L_41 - .L_40)
.L_40:
        /*003c*/ 	.word	0x00000000
        /*0040*/ 	.short	0x0001
        /*0042*/ 	.short	0x0004
        /*0044*/ 	.byte	0x00, 0xf0, 0x11, 0x00


	//----- nvinfo : EIATTR_KPARAM_INFO
	.align		4
.L_41:
        /*0048*/ 	.byte	0x04, 0x17
        /*004a*/ 	.short	(.L_43 - .L_42)
.L_42:
        /*004c*/ 	.word	0x00000000
        /*0050*/ 	.short	0x0000
        /*0052*/ 	.short	0x0000
        /*0054*/ 	.byte	0x00, 0xf0, 0x11, 0x00


	//----- nvinfo : EIATTR_SPARSE_MMA_MASK
	.align		4
.L_43:
        /*0058*/ 	.byte	0x03, 0x50
        /*005a*/ 	.short	0x0000


	//----- nvinfo : EIATTR_MAXREG_COUNT
	.align		4
        /*005c*/ 	.byte	0x03, 0x1b
        /*005e*/ 	.short	0x00ff


	//----- nvinfo : EIATTR_NUM_BARRIERS
	.align		4
        /*0060*/ 	.byte	0x02, 0x4c
        /*0062*/ 	.byte	0x01
	.zero		1


	//----- nvinfo : EIATTR_MERCURY_ISA_VERSION
	.align		4
        /*0064*/ 	.byte	0x03, 0x5f
        /*0066*/ 	.short	0x0101


	//----- nvinfo : EIATTR_VRC_CTA_INIT_COUNT
	.align		4
        /*0068*/ 	.byte	0x02, 0x4a
	.zero		1
	.zero		1


	//----- nvinfo : EIATTR_EXIT_INSTR_OFFSETS
	.align		4
        /*006c*/ 	.byte	0x04, 0x1c
        /*006e*/ 	.short	(.L_45 - .L_44)


	//   ....[0]....
.L_44:
        /*0070*/ 	.word	0x000004d0


	//   ....[1]....
        /*0074*/ 	.word	0x000006f0


	//----- nvinfo : EIATTR_CRS_STACK_SIZE
	.align		4
.L_45:
        /*0078*/ 	.byte	0x04, 0x1e
        /*007a*/ 	.short	(.L_47 - .L_46)
.L_46:
        /*007c*/ 	.word	0x00000000


	//----- nvinfo : EIATTR_CBANK_PARAM_SIZE
	.align		4
.L_47:
        /*0080*/ 	.byte	0x03, 0x19
        /*0082*/ 	.short	0x0020


	//----- nvinfo : EIATTR_PARAM_CBANK
	.align		4
        /*0084*/ 	.byte	0x04, 0x0a
        /*0086*/ 	.short	(.L_49 - .L_48)
	.align		4
.L_48:
        /*0088*/ 	.word	index@(.nv.constant0._Z17BankConflictsReadiiiPlPf)
        /*008c*/ 	.short	0x0380
        /*008e*/ 	.short	0x0020


	//----- nvinfo : EIATTR_SW_WAR
	.align		4
.L_49:
        /*0090*/ 	.byte	0x04, 0x36
        /*0092*/ 	.short	(.L_51 - .L_50)
.L_50:
        /*0094*/ 	.word	0x00000008
.L_51:


//--------------------- .nv.info._Z19Registers2SharedMemiiPf --------------------------
	.section	.nv.info._Z19Registers2SharedMemiiPf,"",@"SHT_CUDA_INFO"
	.sectionflags	@""
	.align	4


	//----- nvinfo : EIATTR_CUDA_API_VERSION
	.align		4
        /*0000*/ 	.byte	0x04, 0x37
        /*0002*/ 	.short	(.L_53 - .L_52)
.L_52:
        /*0004*/ 	.word	0x00000082


	//----- nvinfo : EIATTR_KPARAM_INFO
	.align		4
.L_53:
        /*0008*/ 	.byte	0x04, 0x17
        /*000a*/ 	.short	(.L_55 - .L_54)
.L_54:
        /*000c*/ 	.word	0x00000000
        /*0010*/ 	.short	0x0002
        /*0012*/ 	.short	0x0008
        /*0014*/ 	.byte	0x00, 0xf5, 0x21, 0x00


	//----- nvinfo : EIATTR_KPARAM_INFO
	.align		4
.L_55:
        /*0018*/ 	.byte	0x04, 0x17
        /*001a*/ 	.short	(.L_57 - .L_56)
.L_56:
        /*001c*/ 	.word	0x00000000
        /*0020*/ 	.short	0x0001
        /*0022*/ 	.short	0x0004
        /*0024*/ 	.byte	0x00, 0xf0, 0x11, 0x00


	//----- nvinfo : EIATTR_KPARAM_INFO
	.align		4
.L_57:
        /*0028*/ 	.byte	0x04, 0x17
        /*002a*/ 	.short	(.L_59 - .L_58)
.L_58:
        /*002c*/ 	.word	0x00000000
        /*0030*/ 	.short	0x0000
        /*0032*/ 	.short	0x0000
        /*0034*/ 	.byte	0x00, 0xf0, 0x11, 0x00


	//----- nvinfo : EIATTR_SPARSE_MMA_MASK
	.align		4
.L_59:
        /*0038*/ 	.byte	0x03, 0x50
        /*003a*/ 	.short	0x0000


	//----- nvinfo : EIATTR_MAXREG_COUNT
	.align		4
        /*003c*/ 	.byte	0x03, 0x1b
        /*003e*/ 	.short	0x00ff


	//----- nvinfo : EIATTR_MERCURY_ISA_VERSION
	.align		4
        /*0040*/ 	.byte	0x03, 0x5f
        /*0042*/ 	.short	0x0101


	//----- nvinfo : EIATTR_VRC_CTA_INIT_COUNT
	.align		4
        /*0044*/ 	.byte	0x02, 0x4a
	.zero		1
	.zero		1


	//----- nvinfo : EIATTR_EXIT_INSTR_OFFSETS
	.align		4
        /*0048*/ 	.byte	0x04, 0x1c
        /*004a*/ 	.short	(.L_61 - .L_60)


	//   ....[0]....
.L_60:
        /*004c*/ 	.word	0x00000600


	//   ....[1]....
        /*0050*/ 	.word	0x00000640


	//----- nvinfo : EIATTR_CBANK_PARAM_SIZE
	.align		4
.L_61:
        /*0054*/ 	.byte	0x03, 0x19
        /*0056*/ 	.short	0x0010


	//----- nvinfo : EIATTR_PARAM_CBANK
	.align		4
        /*0058*/ 	.byte	0x04, 0x0a
        /*005a*/ 	.short	(.L_63 - .L_62)
	.align		4
.L_62:
        /*005c*/ 	.word	index@(.nv.constant0._Z19Registers2SharedMemiiPf)
        /*0060*/ 	.short	0x0380
        /*0062*/ 	.short	0x0010


	//----- nvinfo : EIATTR_SW_WAR
	.align		4
.L_63:
        /*0064*/ 	.byte	0x04, 0x36
        /*0066*/ 	.short	(.L_65 - .L_64)
.L_64:
        /*0068*/ 	.word	0x00000008
.L_65:


//--------------------- .nv.info._Z19SharedMem2RegistersiiPf --------------------------
	.section	.nv.info._Z19SharedMem2RegistersiiPf,"",@"SHT_CUDA_INFO"
	.sectionflags	@""
	.align	4


	//----- nvinfo : EIATTR_CUDA_API_VERSION
	.align		4
        /*0000*/ 	.byte	0x04, 0x37
        /*0002*/ 	.short	(.L_67 - .L_66)
.L_66:
        /*0004*/ 	.word	0x00000082


	//----- nvinfo : EIATTR_KPARAM_INFO
	.align		4
.L_67:
        /*0008*/ 	.byte	0x04, 0x17
        /*000a*/ 	.short	(.L_69 - .L_68)
.L_68:
        /*000c*/ 	.word	0x00000000
        /*0010*/ 	.short	0x0002
        /*0012*/ 	.short	0x0008
        /*0014*/ 	.byte	0x00, 0xf5, 0x21, 0x00


	//----- nvinfo : EIATTR_KPARAM_INFO
	.align		4
.L_69:
        /*0018*/ 	.byte	0x04, 0x17
        /*001a*/ 	.short	(.L_71 - .L_70)
.L_70:
        /*001c*/ 	.word	0x00000000
        /*0020*/ 	.short	0x0001
        /*0022*/ 	.short	0x0004
        /*0024*/ 	.byte	0x00, 0xf0, 0x11, 0x00


	//----- nvinfo : EIATTR_KPARAM_INFO
	.align		4
.L_71:
        /*0028*/ 	.byte	0x04, 0x17
        /*002a*/ 	.short	(.L_73 - .L_72)
.L_72:
        /*002c*/ 	.word	0x00000000
        /*0030*/ 	.short	0x0000
        /*0032*/ 	.short	0x0000
        /*0034*/ 	.byte	0x00, 0xf0, 0x11, 0x00


	//----- nvinfo : EIATTR_SPARSE_MMA_MASK
	.align		4
.L_73:
        /*0038*/ 	.byte	0x03, 0x50
        /*003a*/ 	.short	0x0000


	//----- nvinfo : EIATTR_MAXREG_COUNT
	.align		4
        /*003c*/ 	.byte	0x03, 0x1b
        /*003e*/ 	.short	0x00ff


	//----- nvinfo : EIATTR_MERCURY_ISA_VERSION
	.align		4
        /*0040*/ 	.byte	0x03, 0x5f
        /*0042*/ 	.short	0x0101


	//----- nvinfo : EIATTR_VRC_CTA_INIT_COUNT
	.align		4
        /*0044*/ 	.byte	0x02, 0x4a
	.zero		1
	.zero		1


	//----- nvinfo : EIATTR_EXIT_INSTR_OFFSETS
	.align		4
        /*0048*/ 	.byte	0x04, 0x1c
        /*004a*/ 	.short	(.L_75 - .L_74)


	//   ....[0]....
.L_74:
        /*004c*/ 	.word	0x00000630


	//   ....[1]....
        /*0050*/ 	.word	0x00000670


	//----- nvinfo : EIATTR_CBANK_PARAM_SIZE
	.align		4
.L_75:
        /*0054*/ 	.byte	0x03, 0x19
        /*0056*/ 	.short	0x0010


	//----- nvinfo : EIATTR_PARAM_CBANK
	.align		4
        /*0058*/ 	.byte	0x04, 0x0a
        /*005a*/ 	.short	(.L_77 - .L_76)
	.align		4
.L_76:
        /*005c*/ 	.word	index@(.nv.constant0._Z19SharedMem2RegistersiiPf)
        /*0060*/ 	.short	0x0380
        /*0062*/ 	.short	0x0010


	//----- nvinfo : EIATTR_SW_WAR
	.align		4
.L_77:
        /*0064*/ 	.byte	0x04, 0x36
        /*0066*/ 	.short	(.L_79 - .L_78)
.L_78:
        /*0068*/ 	.word	0x00000008
.L_79:


//--------------------- .nv.info._Z19SharedMem2GlobalMemPfii --------------------------
	.section	.nv.info._Z19SharedMem2GlobalMemPfii,"",@"SHT_CUDA_INFO"
	.sectionflags	@""
	.align	4


	//----- nvinfo : EIATTR_CUDA_API_VERSION
	.align		4
        /*0000*/ 	.byte	0x04, 0x37
        /*0002*/ 	.short	(.L_81 - .L_80)
.L_80:
        /*0004*/ 	.word	0x00000082


	//----- nvinfo : EIATTR_KPARAM_INFO
	.align		4
.L_81:
        /*0008*/ 	.byte	0x04, 0x17
        /*000a*/ 	.short	(.L_83 - .L_82)
.L_82:
        /*000c*/ 	.word	0x00000000
        /*0010*/ 	.short	0x0002
        /*0012*/ 	.short	0x000c
        /*0014*/ 	.byte	0x00, 0xf0, 0x11, 0x00


	//----- nvinfo : EIATTR_KPARAM_INFO
	.align		4
.L_83:
        /*0018*/ 	.byte	0x04, 0x17
        /*001a*/ 	.short	(.L_85 - .L_84)
.L_84:
        /*001c*/ 	.word	0x00000000
        /*0020*/ 	.short	0x0001
        /*0022*/ 	.short	0x0008
        /*0024*/ 	.byte	0x00, 0xf0, 0x11, 0x00


	//----- nvinfo : EIATTR_KPARAM_INFO
	.align		4
.L_85:
        /*0028*/ 	.byte	0x04, 0x17
        /*002a*/ 	.short	(.L_87 - .L_86)
.L_86:
        /*002c*/ 	.word	0x00000000
        /*0030*/ 	.short	0x0000
        /*0032*/ 	.short	0x0000
        /*0034*/ 	.byte	0x00, 0xf5, 0x21, 0x00


	//----- nvinfo : EIATTR_SPARSE_MMA_MASK
	.align		4
.L_87:
        /*0038*/ 	.byte	0x03, 0x50
        /*003a*/ 	.short	0x0000


	//----- nvinfo : EIATTR_MAXREG_COUNT
	.align		4
        /*003c*/ 	.byte	0x03, 0x1b
        /*003e*/ 	.short	0x00ff


	//----- nvinfo : EIATTR_NUM_BARRIERS
	.align		4
        /*0040*/ 	.byte	0x02, 0x4c
        /*0042*/ 	.byte	0x01
	.zero		1


	//----- nvinfo : EIATTR_MERCURY_ISA_VERSION
	.align		4
        /*0044*/ 	.byte	0x03, 0x5f
        /*0046*/ 	.short	0x0101


	//----- nvinfo : EIATTR_VRC_CTA_INIT_COUNT
	.align		4
        /*0048*/ 	.byte	0x02, 0x4a
	.zero		1
	.zero		1


	//----- nvinfo : EIATTR_EXIT_INSTR_OFFSETS
	.align		4
        /*004c*/ 	.byte	0x04, 0x1c
        /*004e*/ 	.short	(.L_89 - .L_88)


	//   ....[0]....
.L_88:
        /*0050*/ 	.word	0x00000820


	//----- nvinfo : EIATTR_CRS_STACK_SIZE
	.align		4
.L_89:
        /*0054*/ 	.byte	0x04, 0x1e
        /*0056*/ 	.short	(.L_91 - .L_90)
.L_90:
        /*0058*/ 	.word	0x00000000


	//----- nvinfo : EIATTR_CBANK_PARAM_SIZE
	.align		4
.L_91:
        /*005c*/ 	.byte	0x03, 0x19
        /*005e*/ 	.short	0x0010


	//----- nvinfo : EIATTR_PARAM_CBANK
	.align		4
        /*0060*/ 	.byte	0x04, 0x0a
        /*0062*/ 	.short	(.L_93 - .L_92)
	.align		4
.L_92:
        /*0064*/ 	.word	index@(.nv.constant0._Z19SharedMem2GlobalMemPfii)
        /*0068*/ 	.short	0x0380
        /*006a*/ 	.short	0x0010


	//----- nvinfo : EIATTR_SW_WAR
	.align		4
.L_93:
        /*006c*/ 	.byte	0x04, 0x36
        /*006e*/ 	.short	(.L_95 - .L_94)
.L_94:
        /*0070*/ 	.word	0x00000008
.L_95:


//--------------------- .nv.info._Z19GlobalMem2SharedMemPfii --------------------------
	.section	.nv.info._Z19GlobalMem2SharedMemPfii,"",@"SHT_CUDA_INFO"
	.sectionflags	@""
	.align	4


	//----- nvinfo : EIATTR_CUDA_API_VERSION
	.align		4
        /*0000*/ 	.byte	0x04, 0x37
        /*0002*/ 	.short	(.L_97 - .L_96)
.L_96:
        /*0004*/ 	.word	0x00000082


	//----- nvinfo : EIATTR_KPARAM_INFO
	.align		4
.L_97:
        /*0008*/ 	.byte	0x04, 0x17
        /*000a*/ 	.short	(.L_99 - .L_98)
.L_98:
        /*000c*/ 	.word	0x00000000
        /*0010*/ 	.short	0x0002
        /*0012*/ 	.short	0x000c
        /*0014*/ 	.byte	0x00, 0xf0, 0x11, 0x00


	//----- nvinfo : EIATTR_KPARAM_INFO
	.align		4
.L_99:
        /*0018*/ 	.byte	0x04, 0x17
        /*001a*/ 	.short	(.L_101 - .L_100)
.L_100:
        /*001c*/ 	.word	0x00000000
        /*0020*/ 	.short	0x0001
        /*0022*/ 	.short	0x0008
        /*0024*/ 	.byte	0x00, 0xf0, 0x11, 0x00


	//----- nvinfo : EIATTR_KPARAM_INFO
	.align		4
.L_101:
        /*0028*/ 	.byte	0x04, 0x17
        /*002a*/ 	.short	(.L_103 - .L_102)
.L_102:
        /*002c*/ 	.word	0x00000000
        /*0030*/ 	.short	0x0000
        /*0032*/ 	.short	0x0000
        /*0034*/ 	.byte	0x00, 0xf5, 0x21, 0x00


	//----- nvinfo : EIATTR_SPARSE_MMA_MASK
	.align		4
.L_103:
        /*0038*/ 	.byte	0x03, 0x50
        /*003a*/ 	.short	0x0000


	//----- nvinfo : EIATTR_MAXREG_COUNT
	.align		4
        /*003c*/ 	.byte	0x03, 0x1b
        /*003e*/ 	.short	0x00ff


	//----- nvinfo : EIATTR_NUM_BARRIERS
	.align		4
        /*0040*/ 	.byte	0x02, 0x4c
        /*0042*/ 	.byte	0x01
	.zero		1


	//----- nvinfo : EIATTR_MERCURY_ISA_VERSION
	.align		4
        /*0044*/ 	.byte	0x03, 0x5f
        /*0046*/ 	.short	0x0101


	//----- nvinfo : EIATTR_VRC_CTA_INIT_COUNT
	.align		4
        /*0048*/ 	.byte	0x02, 0x4a
	.zero		1
	.zero		1


	//----- nvinfo : EIATTR_EXIT_INSTR_OFFSETS
	.align		4
        /*004c*/ 	.byte	0x04, 0x1c
        /*004e*/ 	.short	(.L_105 - .L_104)


	//   ....[0]....
.L_104:
        /*0050*/ 	.word	0x00000bd0


	//----- nvinfo : EIATTR_CBANK_PARAM_SIZE
	.align		4
.L_105:
        /*0054*/ 	.byte	0x03, 0x19
        /*0056*/ 	.short	0x0010


	//----- nvinfo : EIATTR_PARAM_CBANK
	.align		4
        /*0058*/ 	.byte	0x04, 0x0a
        /*005a*/ 	.short	(.L_107 - .L_106)
	.align		4
.L_106:
        /*005c*/ 	.word	index@(.nv.constant0._Z19GlobalMem2SharedMemPfii)
        /*0060*/ 	.short	0x0380
        /*0062*/ 	.short	0x0010


	//----- nvinfo : EIATTR_SW_WAR
	.align		4
.L_107:
        /*0064*/ 	.byte	0x04, 0x36
        /*0066*/ 	.short	(.L_109 - .L_108)
.L_108:
        /*0068*/ 	.word	0x00000008
.L_109:


//--------------------- .nv.callgraph             --------------------------
	.section	.nv.callgraph,"",@"SHT_CUDA_CALLGRAPH"
	.align	4
	.sectionentsize	8
	.align		4
        /*0000*/ 	.word	0x00000000
	.align		4
        /*0004*/ 	.word	0xffffffff
	.align		4
        /*0008*/ 	.word	0x00000000
	.align		4
        /*000c*/ 	.word	0xfffffffe
	.align		4
        /*0010*/ 	.word	0x00000000
	.align		4
        /*0014*/ 	.word	0xfffffffd
	.align		4
        /*0018*/ 	.word	0x00000000
	.align		4
        /*001c*/ 	.word	0xfffffffc


//--------------------- .text._Z17BankConflictsReadiiiPlPf --------------------------
	.section	.text._Z17BankConflictsReadiiiPlPf,"ax",@progbits
	.align	128
        .global         _Z17BankConflictsReadiiiPlPf
        .type           _Z17BankConflictsReadiiiPlPf,@function
        .size           _Z17BankConflictsReadiiiPlPf,(.L_x_36 - _Z17BankConflictsReadiiiPlPf)
        .other          _Z17BankConflictsReadiiiPlPf,@"STO_CUDA_ENTRY STV_DEFAULT"
_Z17BankConflictsReadiiiPlPf:
.text._Z17BankConflictsReadiiiPlPf:
[----:B------:R-:W-:Y:S01]  /*0000*/  LDC R1, c[0x0][0x37c] ;  /* 0x0000df00ff017b82 */ /* 0x000fe20000000800 */
[----:B------:R-:W0:Y:S07]  /*0010*/  S2R R3, SR_TID.X ;  /* 0x0000000000037919 */ /* 0x000e2e0000002100 */
[----:B------:R-:W1:Y:S01]  /*0020*/  LDC R6, c[0x0][0x380] ;  /* 0x0000e000ff067b82 */ /* 0x000e620000000800 */
[----:B------:R-:W-:Y:S01]  /*0030*/  BSSY.RECONVERGENT B0, `(.L_x_0) ;  /* 0x0000038000007945 */ /* 0x000fe20003800200 */
[----:B-1----:R-:W-:-:S04]  /*0040*/  ISETP.GE.AND P0, PT, R6, 0x1, PT ;  /* 0x000000010600780c */ /* 0x002fc80003f06270 */
[----:B0-----:R-:W-:-:S13]  /*0050*/  ISETP.NE.OR P0, PT, R3, RZ, !P0 ;  /* 0x000000ff0300720c */ /* 0x001fda0004705670 */
[----:B------:R-:W-:Y:S05]  /*0060*/  @P0 BRA `(.L_x_1) ;  /* 0x0000000000d00947 */ /* 0x000fea0003800000 */
[C---:B------:R-:W-:Y:S01]  /*0070*/  ISETP.GE.U32.AND P0, PT, R6.reuse, 0x10, PT ;  /* 0x000000100600780c */ /* 0x040fe20003f06070 */
[----:B------:R-:W-:Y:S01]  /*0080*/  IMAD.MOV.U32 R0, RZ, RZ, RZ ;  /* 0x000000ffff007224 */ /* 0x000fe200078e00ff */
[----:B------:R-:W-:-:S04]  /*0090*/  LOP3.LUT R2, R6, 0xf, RZ, 0xc0, !PT ;  /* 0x0000000f06027812 */ /* 0x000fc800078ec0ff */
[----:B------:R-:W-:-:S07]  /*00a0*/  ISETP.NE.AND P1, PT, R2, RZ, PT ;  /* 0x000000ff0200720c */ /* 0x000fce0003f25270 */
[----:B------:R-:W-:Y:S06]  /*00b0*/  @!P0 BRA `(.L_x_2) ;  /* 0x0000000000388947 */ /* 0x000fec0003800000 */
[----:B------:R-:W0:Y:S01]  /*00c0*/  S2UR UR5, SR_CgaCtaId ;  /* 0x00000000000579c3 */ /* 0x000e220000008800 */
[----:B------:R-:W-:Y:S01]  /*00d0*/  LOP3.LUT R0, R6, 0x7ffffff0, RZ, 0xc0, !PT ;  /* 0x7ffffff006007812 */ /* 0x000fe200078ec0ff */
[----:B------:R-:W-:-:S04]  /*00e0*/  UMOV UR4, 0x400 ;  /* 0x0000040000047882 */ /* 0x000fc80000000000 */
[----:B------:R-:W-:Y:S01]  /*00f0*/  IMAD.MOV R4, RZ, RZ, -R0 ;  /* 0x000000ffff047224 */ /* 0x000fe200078e0a00 */
[----:B0-----:R-:W-:-:S04]  /*0100*/  ULEA UR4, UR5, UR4, 0x18 ;  /* 0x0000000405047291 */ /* 0x001fc8000f8ec0ff */
[----:B------:R-:W-:-:S12]  /*0110*/  UIADD3 UR4, UPT, UPT, UR4, 0x20, URZ ;  /* 0x0000002004047890 */ /* 0x000fd8000fffe0ff */
.L_x_3:
[----:B------:R-:W-:Y:S01]  /*0120*/  VIADD R4, R4, 0x10 ;  /* 0x0000001004047836 */ /* 0x000fe20000000000 */
[----:B------:R-:W-:Y:S04]  /*0130*/  STS.128 [UR4+-0x20], RZ ;  /* 0xffffe0ffff007988 */ /* 0x000fe80008000c04 */
[----:B------:R-:W-:Y:S01]  /*0140*/  ISETP.NE.AND P0, PT, R4, RZ, PT ;  /* 0x000000ff0400720c */ /* 0x000fe20003f05270 */
[----:B------:R-:W-:Y:S04]  /*0150*/  STS.128 [UR4+-0x10], RZ ;  /* 0xfffff0ffff007988 */ /* 0x000fe80008000c04 */
[----:B------:R-:W-:Y:S04]  /*0160*/  STS.128 [UR4], RZ ;  /* 0x000000ffff007988 */ /* 0x000fe80008000c04 */
[----:B------:R-:W-:Y:S01]  /*0170*/  STS.128 [UR4+0x10], RZ ;  /* 0x000010ffff007988 */ /* 0x000fe20008000c04 */
[----:B------:R-:W-:-:S03]  /*0180*/  UIADD3 UR4, UPT, UPT, UR4, 0x40, URZ ;  /* 0x0000004004047890 */ /* 0x000fc6000fffe0ff */
[----:B------:R-:W-:Y:S09]  /*0190*/  @P0 BRA `(.L_x_3) ;  /* 0xfffffffc00e00947 */ /* 0x000ff2000383ffff */
.L_x_2:
[----:B------:R-:W-:Y:S05]  /*01a0*/  @!P1 BRA `(.L_x_1) ;  /* 0x0000000000809947 */ /* 0x000fea0003800000 */
[----:B------:R-:W-:Y:S02]  /*01b0*/  ISETP.GE.U32.AND P0, PT, R2, 0x8, PT ;  /* 0x000000080200780c */ /* 0x000fe40003f06070 */
[----:B------:R-:W-:-:S04]  /*01c0*/  LOP3.LUT R4, R6, 0x7, RZ, 0xc0, !PT ;  /* 0x0000000706047812 */ /* 0x000fc800078ec0ff */
[----:B------:R-:W-:-:S07]  /*01d0*/  ISETP.NE.AND P1, PT, R4, RZ, PT ;  /* 0x000000ff0400720c */ /* 0x000fce0003f25270 */
[----:B------:R-:W-:Y:S06]  /*01e0*/  @!P0 BRA `(.L_x_4) ;  /* 0x00000000001c8947 */ /* 0x000fec0003800000 */
[----:B------:R-:W0:Y:S01]  /*01f0*/  S2R R5, SR_CgaCtaId ;  /* 0x0000000000057919 */ /* 0x000e220000008800 */
[----:B------:R-:W-:-:S04]  /*0200*/  MOV R2, 0x400 ;  /* 0x0000040000027802 */ /* 0x000fc80000000f00 */
[----:B0-----:R-:W-:-:S05]  /*0210*/  LEA R5, R5, R2, 0x18 ;  /* 0x0000000205057211 */ /* 0x001fca00078ec0ff */
[C---:B------:R-:W-:Y:S02]  /*0220*/  IMAD R2, R0.reuse, 0x4, R5 ;  /* 0x0000000400027824 */ /* 0x040fe400078e0205 */
[----:B------:R-:W-:-:S03]  /*0230*/  VIADD R0, R0, 0x8 ;  /* 0x0000000800007836 */ /* 0x000fc60000000000 */
[----:B------:R0:W-:Y:S04]  /*0240*/  STS.128 [R2], RZ ;  /* 0x000000ff02007388 */ /* 0x0001e80000000c00 */
[----:B------:R0:W-:Y:S02]  /*0250*/  STS.128 [R2+0x10], RZ ;  /* 0x000010ff02007388 */ /* 0x0001e40000000c00 */
.L_x_4:
[----:B------:R-:W-:Y:S05]  /*0260*/  @!P1 BRA `(.L_x_1) ;  /* 0x0000000000509947 */ /* 0x000fea0003800000 */
[----:B------:R-:W-:-:S13]  /*0270*/  ISETP.GE.U32.AND P0, PT, R4, 0x4, PT ;  /* 0x000000040400780c */ /* 0x000fda0003f06070 */
[----:B------:R-:W1:Y:S01]  /*0280*/  @P0 S2R R5, SR_CgaCtaId ;  /* 0x0000000000050919 */ /* 0x000e620000008800 */
[----:B0-----:R-:W-:-:S04]  /*0290*/  @P0 MOV R2, 0x400 ;  /* 0x0000040000020802 */ /* 0x001fc80000000f00 */
[----:B-1----:R-:W-:Y:S02]  /*02a0*/  @P0 LEA R5, R5, R2, 0x18 ;  /* 0x0000000205050211 */ /* 0x002fe400078ec0ff */
[----:B------:R-:W-:-:S03]  /*02b0*/  LOP3.LUT R2, R6, 0x3, RZ, 0xc0, !PT ;  /* 0x0000000306027812 */ /* 0x000fc600078ec0ff */
[----:B------:R-:W-:Y:S01]  /*02c0*/  @P0 IMAD R5, R0, 0x4, R5 ;  /* 0x0000000400050824 */ /* 0x000fe200078e0205 */
[----:B------:R-:W-:Y:S01]  /*02d0*/  ISETP.NE.AND P1, PT, R2, RZ, PT ;  /* 0x000000ff0200720c */ /* 0x000fe20003f25270 */
[----:B------:R-:W-:-:S03]  /*02e0*/  @P0 VIADD R0, R0, 0x4 ;  /* 0x0000000400000836 */ /* 0x000fc60000000000 */
[----:B------:R1:W-:Y:S09]  /*02f0*/  @P0 STS.128 [R5], RZ ;  /* 0x000000ff05000388 */ /* 0x0003f20000000c00 */
[----:B-1----:R-:W-:Y:S05]  /*0300*/  @!P1 BRA `(.L_x_1) ;  /* 0x0000000000289947 */ /* 0x002fea0003800000 */
[----:B------:R-:W0:Y:S01]  /*0310*/  S2R R5, SR_CgaCtaId ;  /* 0x0000000000057919 */ /* 0x000e220000008800 */
[----:B------:R-:W-:Y:S01]  /*0320*/  MOV R4, 0x400 ;  /* 0x0000040000047802 */ /* 0x000fe20000000f00 */
[----:B------:R-:W-:-:S03]  /*0330*/  IMAD.MOV R2, RZ, RZ, -R2 ;  /* 0x000000ffff027224 */ /* 0x000fc600078e0a02 */
[----:B0-----:R-:W-:-:S05]  /*0340*/  LEA R5, R5, R4, 0x18 ;  /* 0x0000000405057211 */ /* 0x001fca00078ec0ff */
[----:B------:R-:W-:-:S07]  /*0350*/  IMAD R0, R0, 0x4, R5 ;  /* 0x0000000400007824 */ /* 0x000fce00078e0205 */
.L_x_5:
[----:B------:R-:W-:Y:S01]  /*0360*/  VIADD R2, R2, 0x1 ;  /* 0x0000000102027836 */ /* 0x000fe20000000000 */
[----:B------:R0:W-:Y:S04]  /*0370*/  STS [R0], RZ ;  /* 0x000000ff00007388 */ /* 0x0001e80000000800 */
[----:B------:R-:W-:Y:S01]  /*0380*/  ISETP.NE.AND P0, PT, R2, RZ, PT ;  /* 0x000000ff0200720c */ /* 0x000fe20003f05270 */
[----:B0-----:R-:W-:-:S12]  /*0390*/  VIADD R0, R0, 0x4 ;  /* 0x0000000400007836 */ /* 0x001fd80000000000 */
[----:B------:R-:W-:Y:S05]  /*03a0*/  @P0 BRA `(.L_x_5) ;  /* 0xfffffffc00ec0947 */ /* 0x000fea000383ffff */
.L_x_1:
[----:B------:R-:W-:Y:S05]  /*03b0*/  BSYNC.RECONVERGENT B0 ;  /* 0x0000000000007941 */ /* 0x000fea0003800200 */
.L_x_0:
[----:B------:R-:W-:Y:S01]  /*03c0*/  BAR.SYNC.DEFER_BLOCKING 0x0 ;  /* 0x0000000000007b1d */ /* 0x000fe20000010000 */
[----:B------:R-:W-:-:S05]  /*03d0*/  CS2R R4, SR_CLOCKLO ;  /* 0x0000000000047805 */ /* 0x000fca0000015000 */
[----:B------:R-:W1:Y:S01]  /*03e0*/  LDCU UR7, c[0x0][0x388] ;  /* 0x00007100ff0777ac */ /* 0x000e620008000800 */
[----:B------:R-:W-:Y:S01]  /*03f0*/  ISETP.NE.AND P0, PT, R3, RZ, PT ;  /* 0x000000ff0300720c */ /* 0x000fe20003f05270 */
[----:B------:R-:W-:Y:S01]  /*0400*/  IMAD.MOV.U32 R9, RZ, RZ, RZ ;  /* 0x000000ffff097224 */ /* 0x000fe200078e00ff */
[----:B-1----:R-:W-:-:S09]  /*0410*/  UISETP.GE.AND UP0, UPT, UR7, 0x1, UPT ;  /* 0x000000010700788c */ /* 0x002fd2000bf06270 */
[----:B------:R-:W-:Y:S05]  /*0420*/  BRA.U !UP0, `(.L_x_6) ;  /* 0x0000000108247547 */ /* 0x000fea000b800000 */
[----:B------:R-:W1:Y:S01]  /*0430*/  S2UR UR5, SR_CgaCtaId ;  /* 0x00000000000579c3 */ /* 0x000e620000008800 */
[----:B------:R-:W2:Y:S01]  /*0440*/  LDCU UR4, c[0x0][0x384] ;  /* 0x00007080ff0477ac */ /* 0x000ea20008000800 */
[----:B------:R-:W-:Y:S02]  /*0450*/  VIADD R0, R6, 0xffffffff ;  /* 0xffffffff06007836 */ /* 0x000fe40000000000 */
[----:B--2---:R-:W-:Y:S01]  /*0460*/  IMAD R3, R3, UR4, RZ ;  /* 0x0000000403037c24 */ /* 0x004fe2000f8e02ff */
[----:B------:R-:W-:Y:S02]  /*0470*/  UMOV UR4, 0x400 ;  /* 0x0000040000047882 */ /* 0x000fe40000000000 */
[----:B-1----:R-:W-:Y:S02]  /*0480*/  ULEA UR4, UR5, UR4, 0x18 ;  /* 0x0000000405047291 */ /* 0x002fe4000f8ec0ff */
[----:B------:R-:W-:-:S04]  /*0490*/  LOP3.LUT R0, R3, R0, RZ, 0xc0, !PT ;  /* 0x0000000003007212 */ /* 0x000fc800078ec0ff */
[----:B------:R-:W-:-:S05]  /*04a0*/  LEA R0, R0, UR4, 0x2 ;  /* 0x0000000400007c11 */ /* 0x000fca000f8e10ff */
[----:B------:R1:W2:Y:S02]  /*04b0*/  LDS R9, [R0] ;  /* 0x0000000000097984 */ /* 0x0002a40000000800 */
.L_x_6:
[----:B------:R-:W-:Y:S01]  /*04c0*/  CS2R R6, SR_CLOCKLO ;  /* 0x0000000000067805 */ /* 0x000fe20000015000 */
[----:B------:R-:W-:Y:S06]  /*04d0*/  @P0 EXIT ;  /* 0x000000000000094d */ /* 0x000fec0003800000 */
[----:B0-----:R-:W2:Y:S01]  /*04e0*/  LDC.64 R2, c[0x0][0x398] ;  /* 0x0000e600ff027b82 */ /* 0x001ea20000000a00 */
[----:B------:R-:W2:Y:S01]  /*04f0*/  LDCU.64 UR4, c[0x0][0x358] ;  /* 0x00006b00ff0477ac */ /* 0x000ea20008000a00 */
[----:B-1----:R-:W-:Y:S01]  /*0500*/  IADD3 R0, P0, PT, -R4, R6, RZ ;  /* 0x0000000604007210 */ /* 0x002fe20007f1e1ff */
[----:B------:R-:W-:-:S04]  /*0510*/  USHF.R.S32.HI UR6, URZ, 0x1f, UR7 ;  /* 0x0000001fff067899 */ /* 0x000fc80008011407 */
[----:B------:R-:W-:-:S05]  /*0520*/  IMAD.X R5, R7, 0x1, ~R5, P0 ;  /* 0x0000000107057824 */ /* 0x000fca00000e0e05 */
[----:B------:R-:W-:-:S04]  /*0530*/  LOP3.LUT R4, R5, UR6, RZ, 0xfc, !PT ;  /* 0x0000000605047c12 */ /* 0x000fc8000f8efcff */
[----:B------:R-:W-:Y:S01]  /*0540*/  ISETP.NE.U32.AND P0, PT, R4, RZ, PT ;  /* 0x000000ff0400720c */ /* 0x000fe20003f05070 */
[----:B--2---:R0:W-:-:S12]  /*0550*/  STG.E desc[UR4][R2.64], R9 ;  /* 0x0000000902007986 */ /* 0x0041d8000c101904 */
[----:B------:R-:W-:Y:S05]  /*0560*/  @P0 BRA `(.L_x_7) ;  /* 0x0000000000500947 */ /* 0x000fea0003800000 */
[----:B------:R-:W1:Y:S01]  /*0570*/  I2F.U32.RP R4, UR7 ;  /* 0x0000000700047d06 */ /* 0x000e620008209000 */
[----:B------:R-:W-:-:S07]  /*0580*/  ISETP.NE.U32.AND P2, PT, RZ, UR7, PT ;  /* 0x00000007ff007c0c */ /* 0x000fce000bf45070 */
[----:B-1----:R-:W0:Y:S02]  /*0590*/  MUFU.RCP R4, R4 ;  /* 0x0000000400047308 */ /* 0x002e240000001000 */
[----:B0-----:R-:W-:-:S06]  /*05a0*/  VIADD R2, R4, 0xffffffe ;  /* 0x0ffffffe04027836 */ /* 0x001fcc0000000000 */
[----:B------:R0:W1:Y:S02]  /*05b0*/  F2I.FTZ.U32.TRUNC.NTZ R3, R2 ;  /* 0x0000000200037305 */ /* 0x000064000021f000 */
[----:B0-----:R-:W-:Y:S02]  /*05c0*/  IMAD.MOV.U32 R2, RZ, RZ, RZ ;  /* 0x000000ffff027224 */ /* 0x001fe400078e00ff */
[----:B-1----:R-:W-:-:S04]  /*05d0*/  IMAD.MOV R5, RZ, RZ, -R3 ;  /* 0x000000ffff057224 */ /* 0x002fc800078e0a03 */
[----:B------:R-:W-:-:S04]  /*05e0*/  IMAD R5, R5, UR7, RZ ;  /* 0x0000000705057c24 */ /* 0x000fc8000f8e02ff */
[----:B------:R-:W-:-:S06]  /*05f0*/  IMAD.HI.U32 R3, R3, R5, R2 ;  /* 0x0000000503037227 */ /* 0x000fcc00078e0002 */
[----:B------:R-:W-:-:S04]  /*0600*/  IMAD.HI.U32 R2, R3, R0, RZ ;  /* 0x0000000003027227 */ /* 0x000fc800078e00ff */
[----:B------:R-:W-:-:S04]  /*0610*/  IMAD.MOV R3, RZ, RZ, -R2 ;  /* 0x000000ffff037224 */ /* 0x000fc800078e0a02 */
[----:B------:R-:W-:Y:S02]  /*0620*/  IMAD R0, R3, UR7, R0 ;  /* 0x0000000703007c24 */ /* 0x000fe4000f8e0200 */
[----:B------:R-:W-:-:S03]  /*0630*/  IMAD.MOV.U32 R3, RZ, RZ, RZ ;  /* 0x000000ffff037224 */ /* 0x000fc600078e00ff */
[----:B------:R-:W-:-:S13]  /*0640*/  ISETP.GE.U32.AND P0, PT, R0, UR7, PT ;  /* 0x0000000700007c0c */ /* 0x000fda000bf06070 */
[----:B------:R-:W-:Y:S02]  /*0650*/  @P0 VIADD R0, R0, -UR7 ;  /* 0x8000000700000c36 */ /* 0x000fe40008000000 */
[----:B------:R-:W-:-:S03]  /*0660*/  @P0 VIADD R2, R2, 0x1 ;  /* 0x0000000102020836 */ /* 0x000fc60000000000 */
[----:B------:R-:W-:-:S13]  /*0670*/  ISETP.GE.U32.AND P1, PT, R0, UR7, PT ;  /* 0x0000000700007c0c */ /* 0x000fda000bf26070 */
[----:B------:R-:W-:Y:S01]  /*0680*/  @P1 VIADD R2, R2, 0x1 ;  /* 0x0000000102021836 */ /* 0x000fe20000000000 */
[----:B------:R-:W-:Y:S01]  /*0690*/  @!P2 LOP3.LUT R2, RZ, UR7, RZ, 0x33, !PT ;  /* 0x00000007ff02ac12 */ /* 0x000fe2000f8e33ff */
[----:B------:R-:W-:Y:S06]  /*06a0*/  BRA `(.L_x_8) ;  /* 0x0000000000087947 */ /* 0x000fec0003800000 */
.L_x_7:
[----:B------:R-:W-:-:S07]  /*06b0*/  MOV R4, 0x6d0 ;  /* 0x000006d000047802 */ /* 0x000fce0000000f00 */
[----:B0-----:R-:W-:Y:S05]  /*06c0*/  CALL.REL.NOINC `($__internal_0_$__cuda_sm20_div_s64) ;  /* 0x00000000000c7944 */ /* 0x001fea0003c00000 */
.L_x_8:
[----:B------:R-:W0:Y:S02]  /*06d0*/  LDC.64 R4, c[0x0][0x390] ;  /* 0x0000e400ff047b82 */ /* 0x000e240000000a00 */
[----:B0-----:R-:W-:Y:S01]  /*06e0*/  STG.E.64 desc[UR4][R4.64], R2 ;  /* 0x0000000204007986 */ /* 0x001fe2000c101b04 */
[----:B------:R-:W-:Y:S05]  /*06f0*/  EXIT ;  /* 0x000000000000794d */ /* 0x000fea0003800000 */
        .weak           $__internal_0_$__cuda_sm20_div_s64
        .type           $__internal_0_$__cuda_sm20_div_s64,@function
        .size           $__internal_0_$__cuda_sm20_div_s64,(.L_x_36 - $__internal_0_$__cuda_sm20_div_s64)
$__internal_0_$__cuda_sm20_div_s64:
[----:B------:R-:W0:Y:S01]  /*0700*/  LDC R6, c[0x0][0x388] ;  /* 0x0000e200ff067b82 */ /* 0x000e220000000800 */
[----:B------:R-:W-:Y:S02]  /*0710*/  ISETP.LE.AND P0, PT, RZ, UR6, PT ;  /* 0x00000006ff007c0c */ /* 0x000fe4000bf03270 */
[----:B------:R-:W-:Y:S02]  /*0720*/  ISETP.GE.AND P3, PT, R5, RZ, PT ;  /* 0x000000ff0500720c */ /* 0x000fe40003f66270 */
[----:B0-----:R-:W-:-:S04]  /*0730*/  IADD3 R3, P1, PT, RZ, -R6, RZ ;  /* 0x80000006ff037210 */ /* 0x001fc80007f3e0ff */
[----:B------:R-:W-:Y:S01]  /*0740*/  SEL R2, R3, R6, !P0 ;  /* 0x0000000603027207 */ /* 0x000fe20004000000 */
[----:B------:R-:W-:-:S05]  /*0750*/  IMAD.X R7, RZ, RZ, ~UR6, P1 ;  /* 0x80000006ff077e24 */ /* 0x000fca00088e06ff */
[----:B------:R-:W-:-:S04]  /*0760*/  SEL R3, R7, UR6, !P0 ;  /* 0x0000000607037c07 */ /* 0x000fc8000c000000 */
[----:B------:R-:W0:Y:S08]  /*0770*/  I2F.U64.RP R7, R2 ;  /* 0x0000000200077312 */ /* 0x000e300000309000 */
[----:B0-----:R-:W0:Y:S02]  /*0780*/  MUFU.RCP R7, R7 ;  /* 0x0000000700077308 */ /* 0x001e240000001000 */
[----:B0-----:R-:W-:-:S06]  /*0790*/  VIADD R8, R7, 0x1ffffffe ;  /* 0x1ffffffe07087836 */ /* 0x001fcc0000000000 */
[----:B------:R-:W0:Y:S02]  /*07a0*/  F2I.U64.TRUNC R8, R8 ;  /* 0x0000000800087311 */ /* 0x000e24000020d800 */
[----:B0-----:R-:W-:-:S04]  /*07b0*/  IMAD.WIDE.U32 R10, R8, R2, RZ ;  /* 0x00000002080a7225 */ /* 0x001fc800078e00ff */
[----:B------:R-:W-:Y:S01]  /*07c0*/  IMAD R11, R8, R3, R11 ;  /* 0x00000003080b7224 */ /* 0x000fe200078e020b */
[----:B------:R-:W-:-:S03]  /*07d0*/  IADD3 R13, P0, PT, RZ, -R10, RZ ;  /* 0x8000000aff0d7210 */ /* 0x000fc60007f1e0ff */
[----:B------:R-:W-:Y:S02]  /*07e0*/  IMAD R11, R9, R2, R11 ;  /* 0x00000002090b7224 */ /* 0x000fe400078e020b */
[----:B------:R-:W-:-:S04]  /*07f0*/  IMAD.HI.U32 R10, R8, R13, RZ ;  /* 0x0000000d080a7227 */ /* 0x000fc800078e00ff */
[----:B------:R-:W-:Y:S02]  /*0800*/  IMAD.X R15, RZ, RZ, ~R11, P0 ;  /* 0x000000ffff0f7224 */ /* 0x000fe400000e0e0b */
[----:B------:R-:W-:Y:S02]  /*0810*/  IMAD.MOV.U32 R11, RZ, RZ, R8 ;  /* 0x000000ffff0b7224 */ /* 0x000fe400078e0008 */
[-C--:B------:R-:W-:Y:S02]  /*0820*/  IMAD R17, R9, R15.reuse, RZ ;  /* 0x0000000f09117224 */ /* 0x080fe400078e02ff */
[----:B------:R-:W-:-:S04]  /*0830*/  IMAD.WIDE.U32 R10, P0, R8, R15, R10 ;  /* 0x0000000f080a7225 */ /* 0x000fc8000780000a */
[----:B------:R-:W-:Y:S01]  /*0840*/  IMAD.HI.U32 R7, R9, R15, RZ ;  /* 0x0000000f09077227 */ /* 0x000fe200078e00ff */
[----:B------:R-:W-:-:S03]  /*0850*/  IADD3 R15, P4, PT, RZ, -R0, RZ ;  /* 0x80000000ff0f7210 */ /* 0x000fc60007f9e0ff */
[----:B------:R-:W-:Y:S01]  /*0860*/  IMAD.HI.U32 R10, P1, R9, R13, R10 ;  /* 0x0000000d090a7227 */ /* 0x000fe2000782000a */
[----:B------:R-:W-:-:S03]  /*0870*/  SEL R15, R15, R0, !P3 ;  /* 0x000000000f0f7207 */ /* 0x000fc60005800000 */
[----:B------:R-:W-:Y:S01]  /*0880*/  IMAD.X R7, R7, 0x1, R9, P0 ;  /* 0x0000000107077824 */ /* 0x000fe200000e0609 */
[----:B------:R-:W-:-:S04]  /*0890*/  IADD3 R11, P2, PT, R17, R10, RZ ;  /* 0x0000000a110b7210 */ /* 0x000fc80007f5e0ff */
[----:B------:R-:W-:Y:S01]  /*08a0*/  IADD3.X R7, PT, PT, RZ, RZ, R7, P2, P1 ;  /* 0x000000ffff077210 */ /* 0x000fe200017e2407 */
[----:B------:R-:W-:-:S04]  /*08b0*/  IMAD.WIDE.U32 R8, R11, R2, RZ ;  /* 0x000000020b087225 */ /* 0x000fc800078e00ff */
[----:B------:R-:W-:Y:S01]  /*08c0*/  IMAD R9, R11, R3, R9 ;  /* 0x000000030b097224 */ /* 0x000fe200078e0209 */
[----:B------:R-:W-:-:S03]  /*08d0*/  IADD3 R13, P0, PT, RZ, -R8, RZ ;  /* 0x80000008ff0d7210 */ /* 0x000fc60007f1e0ff */
[----:B------:R-:W-:Y:S02]  /*08e0*/  IMAD R9, R7, R2, R9 ;  /* 0x0000000207097224 */ /* 0x000fe400078e0209 */
[----:B------:R-:W-:-:S04]  /*08f0*/  IMAD.HI.U32 R10, R11, R13, RZ ;  /* 0x0000000d0b0a7227 */ /* 0x000fc800078e00ff */
[----:B------:R-:W-:Y:S02]  /*0900*/  IMAD.X R8, RZ, RZ, ~R9, P0 ;  /* 0x000000ffff087224 */ /* 0x000fe400000e0e09 */
[----:B------:R-:W-:Y:S02]  /*0910*/  IMAD.MOV.U32 R9, RZ, RZ, RZ ;  /* 0x000000ffff097224 */ /* 0x000fe400078e00ff */
[----:B------:R-:W-:-:S04]  /*0920*/  IMAD.WIDE.U32 R10, P0, R11, R8, R10 ;  /* 0x000000080b0a7225 */ /* 0x000fc8000780000a */
[----:B------:R-:W-:-:S04]  /*0930*/  IMAD.HI.U32 R11, P1, R7, R13, R10 ;  /* 0x0000000d070b7227 */ /* 0x000fc8000782000a */
[CC--:B------:R-:W-:Y:S02]  /*0940*/  IMAD R10, R7.reuse, R8.reuse, RZ ;  /* 0x00000008070a7224 */ /* 0x0c0fe400078e02ff */
[----:B------:R-:W-:-:S03]  /*0950*/  IMAD.HI.U32 R8, R7, R8, RZ ;  /* 0x0000000807087227 */ /* 0x000fc600078e00ff */
[----:B------:R-:W-:Y:S01]  /*0960*/  IADD3 R11, P2, PT, R10, R11, RZ ;  /* 0x0000000b0a0b7210 */ /* 0x000fe20007f5e0ff */
[----:B------:R-:W-:Y:S02]  /*0970*/  IMAD.X R10, RZ, RZ, ~R5, P4 ;  /* 0x000000ffff0a7224 */ /* 0x000fe400020e0e05 */
[----:B------:R-:W-:Y:S02]  /*0980*/  IMAD.X R7, R8, 0x1, R7, P0 ;  /* 0x0000000108077824 */ /* 0x000fe400000e0607 */
[----:B------:R-:W-:Y:S01]  /*0990*/  IMAD.HI.U32 R8, R11, R15, RZ ;  /* 0x0000000f0b087227 */ /* 0x000fe200078e00ff */
[----:B------:R-:W-:Y:S02]  /*09a0*/  SEL R10, R10, R5, !P3 ;  /* 0x000000050a0a7207 */ /* 0x000fe40005800000 */
[----:B------:R-:W-:Y:S02]  /*09b0*/  IADD3.X R7, PT, PT, RZ, RZ, R7, P2, P1 ;  /* 0x000000ffff077210 */ /* 0x000fe400017e2407 */
[----:B------:R-:W-:Y:S01]  /*09c0*/  LOP3.LUT R5, R5, UR6, RZ, 0x3c, !PT ;  /* 0x0000000605057c12 */ /* 0x000fe2000f8e3cff */
[----:B------:R-:W-:-:S04]  /*09d0*/  IMAD.WIDE.U32 R8, R11, R10, R8 ;  /* 0x0000000a0b087225 */ /* 0x000fc800078e0008 */
[C---:B------:R-:W-:Y:S02]  /*09e0*/  IMAD R11, R7.reuse, R10, RZ ;  /* 0x0000000a070b7224 */ /* 0x040fe400078e02ff */
[----:B------:R-:W-:-:S04]  /*09f0*/  IMAD.HI.U32 R8, P0, R7, R15, R8 ;  /* 0x0000000f07087227 */ /* 0x000fc80007800008 */
[----:B------:R-:W-:Y:S01]  /*0a00*/  IMAD.HI.U32 R0, R7, R10, RZ ;  /* 0x0000000a07007227 */ /* 0x000fe200078e00ff */
[----:B------:R-:W-:-:S03]  /*0a10*/  IADD3 R7, P1, PT, R11, R8, RZ ;  /* 0x000000080b077210 */ /* 0x000fc60007f3e0ff */
[----:B------:R-:W-:Y:S02]  /*0a20*/  IMAD.X R0, RZ, RZ, R0, P0 ;  /* 0x000000ffff007224 */ /* 0x000fe400000e0600 */
[----:B------:R-:W-:-:S04]  /*0a30*/  IMAD.WIDE.U32 R8, R7, R2, RZ ;  /* 0x0000000207087225 */ /* 0x000fc800078e00ff */
[----:B------:R-:W-:Y:S01]  /*0a40*/  IMAD.X R11, RZ, RZ, R0, P1 ;  /* 0x000000ffff0b7224 */ /* 0x000fe200008e0600 */
[----:B------:R-:W-:Y:S01]  /*0a50*/  IADD3 R15, P1, PT, -R8, R15, RZ ;  /* 0x0000000f080f7210 */ /* 0x000fe20007f3e1ff */
[----:B------:R-:W-:-:S03]  /*0a60*/  IMAD R0, R7, R3, R9 ;  /* 0x0000000307007224 */ /* 0x000fc600078e0209 */
[-C--:B------:R-:W-:Y:S01]  /*0a70*/  ISETP.GE.U32.AND P0, PT, R15, R2.reuse, PT ;  /* 0x000000020f00720c */ /* 0x080fe20003f06070 */
[----:B------:R-:W-:-:S04]  /*0a80*/  IMAD R0, R11, R2, R0 ;  /* 0x000000020b007224 */ /* 0x000fc800078e0200 */
[----:B------:R-:W-:Y:S01]  /*0a90*/  IMAD.X R17, R10, 0x1, ~R0, P1 ;  /* 0x000000010a117824 */ /* 0x000fe200008e0e00 */
[----:B------:R-:W-:Y:S02]  /*0aa0*/  IADD3 R9, P1, PT, R15, -R2, RZ ;  /* 0x800000020f097210 */ /* 0x000fe40007f3e0ff */
[----:B------:R-:W-:Y:S02]  /*0ab0*/  IADD3 R0, P2, PT, R7, 0x1, RZ ;  /* 0x0000000107007810 */ /* 0x000fe40007f5e0ff */
[C---:B------:R-:W-:Y:S01]  /*0ac0*/  ISETP.GE.U32.AND.EX P0, PT, R17.reuse, R3, PT, P0 ;  /* 0x000000031100720c */ /* 0x040fe20003f06100 */
[----:B------:R-:W-:Y:S02]  /*0ad0*/  IMAD.X R13, R17, 0x1, ~R3, P1 ;  /* 0x00000001110d7824 */ /* 0x000fe400008e0e03 */
[----:B------:R-:W-:Y:S01]  /*0ae0*/  IMAD.X R8, RZ, RZ, R11, P2 ;  /* 0x000000ffff087224 */ /* 0x000fe200010e060b */
[----:B------:R-:W-:Y:S02]  /*0af0*/  SEL R9, R9, R15, P0 ;  /* 0x0000000f09097207 */ /* 0x000fe40000000000 */
[----:B------:R-:W-:-:S02]  /*0b00*/  SEL R7, R0, R7, P0 ;  /* 0x0000000700077207 */ /* 0x000fc40000000000 */
[----:B------:R-:W-:Y:S02]  /*0b10*/  SEL R13, R13, R17, P0 ;  /* 0x000000110d0d7207 */ /* 0x000fe40000000000 */
[----:B------:R-:W-:Y:S02]  /*0b20*/  ISETP.GE.U32.AND P1, PT, R9, R2, PT ;  /* 0x000000020900720c */ /* 0x000fe40003f26070 */
[----:B------:R-:W-:Y:S02]  /*0b30*/  SEL R0, R8, R11, P0 ;  /* 0x0000000b08007207 */ /* 0x000fe40000000000 */
[----:B------:R-:W-:Y:S02]  /*0b40*/  IADD3 R2, P2, PT, R7, 0x1, RZ ;  /* 0x0000000107027810 */ /* 0x000fe40007f5e0ff */
[----:B------:R-:W-:Y:S02]  /*0b50*/  ISETP.GE.U32.AND.EX P0, PT, R13, R3, PT, P1 ;  /* 0x000000030d00720c */ /* 0x000fe40003f06110 */
[----:B------:R-:W-:Y:S01]  /*0b60*/  ISETP.GE.AND P1, PT, R5, RZ, PT ;  /* 0x000000ff0500720c */ /* 0x000fe20003f26270 */
[----:B------:R-:W-:Y:S01]  /*0b70*/  IMAD.X R3, RZ, RZ, R0, P2 ;  /* 0x000000ffff037224 */ /* 0x000fe200010e0600 */
[----:B------:R-:W-:Y:S01]  /*0b80*/  SEL R2, R2, R7, P0 ;  /* 0x0000000702027207 */ /* 0x000fe20000000000 */
[----:B------:R-:W-:-:S03]  /*0b90*/  IMAD.MOV.U32 R5, RZ, RZ, 0x0 ;  /* 0x00000000ff057424 */ /* 0x000fc600078e00ff */
[----:B------:R-:W-:Y:S02]  /*0ba0*/  SEL R3, R3, R0, P0 ;  /* 0x0000000003037207 */ /* 0x000fe40000000000 */
[-C--:B------:R-:W-:Y:S02]  /*0bb0*/  IADD3 R7, P2, PT, RZ, -R2.reuse, RZ ;  /* 0x80000002ff077210 */ /* 0x080fe40007f5e0ff */
[----:B------:R-:W-:Y:S02]  /*0bc0*/  ISETP.NE.U32.AND P0, PT, R6, RZ, PT ;  /* 0x000000ff0600720c */ /* 0x000fe40003f05070 */
[----:B------:R-:W-:Y:S01]  /*0bd0*/  SEL R2, R7, R2, !P1 ;  /* 0x0000000207027207 */ /* 0x000fe20004800000 */
[----:B------:R-:W-:Y:S01]  /*0be0*/  IMAD.X R0, RZ, RZ, ~R3, P2 ;  /* 0x000000ffff007224 */ /* 0x000fe200010e0e03 */
[----:B------:R-:W-:-:S04]  /*0bf0*/  ISETP.NE.AND.EX P0, PT, RZ, UR6, PT, P0 ;  /* 0x00000006ff007c0c */ /* 0x000fc8000bf05300 */
[----:B------:R-:W-:Y:S02]  /*0c00*/  SEL R3, R0, R3, !P1 ;  /* 0x0000000300037207 */ /* 0x000fe40004800000 */
[----:B------:R-:W-:Y:S02]  /*0c10*/  SEL R2, R2, 0xffffffff, P0 ;  /* 0xffffffff02027807 */ /* 0x000fe40000000000 */
[----:B------:R-:W-:Y:S01]  /*0c20*/  SEL R3, R3, 0xffffffff, P0 ;  /* 0xffffffff03037807 */ /* 0x000fe20000000000 */
[----:B------:R-:W-:Y:S06]  /*0c30*/  RET.REL.NODEC R4 `(_Z17BankConflictsReadiiiPlPf) ;  /* 0xfffffff004f07950 */ /* 0x000fec0003c3ffff */
.L_x_9:
[----:B------:R-:W-:-:S00]  /*0c40*/  BRA `(.L_x_9) ;  /* 0xfffffffc00fc7947 */ /* 0x000fc0000383ffff */
[----:B------:R-:W-:-:S00]  /*0c50*/  NOP ;  /* 0x0000000000007918 */ /* 0x000fc00000000000 */
        /* <DEDUP_REMOVED lines=10> */
.L_x_36:


//--------------------- .text._Z19Registers2SharedMemiiPf --------------------------
	.section	.text._Z19Registers2SharedMemiiPf,"ax",@progbits
	.align	128
        .global         _Z19Registers2SharedMemiiPf
        .type           _Z19Registers2SharedMemiiPf,@function
        .size           _Z19Registers2SharedMemiiPf,(.L_x_38 - _Z19Registers2SharedMemiiPf)
        .other          _Z19Registers2SharedMemiiPf,@"STO_CUDA_ENTRY STV_DEFAULT"
_Z19Registers2SharedMemiiPf:
.text._Z19Registers2SharedMemiiPf:
[----:B------:R-:W-:Y:S01]  /*0000*/  LDC R1, c[0x0][0x37c] ;  /* 0x0000df00ff017b82 */ /* 0x000fe20000000800 */
[----:B------:R-:W0:Y:S01]  /*0010*/  LDCU UR6, c[0x0][0x384] ;  /* 0x00007080ff0677ac */ /* 0x000e220008000800 */
[----:B------:R-:W1:Y:S01]  /*0020*/  S2R R5, SR_TID.X ;  /* 0x0000000000057919 */ /* 0x000e620000002100 */
[----:B0-----:R-:W-:-:S09]  /*0030*/  UISETP.GE.AND UP0, UPT, UR6, 0x1, UPT ;  /* 0x000000010600788c */ /* 0x001fd2000bf06270 */
[----:B------:R-:W-:Y:S05]  /*0040*/  BRA.U !UP0, `(.L_x_10) ;  /* 0x0000000508687547 */ /* 0x000fea000b800000 */
[----:B------:R-:W-:Y:S01]  /*0050*/  UISETP.GE.U32.AND UP0, UPT, UR6, 0x8, UPT ;  /* 0x000000080600788c */ /* 0x000fe2000bf06070 */
[----:B------:R-:W-:Y:S01]  /*0060*/  IMAD.MOV.U32 R0, RZ, RZ, RZ ;  /* 0x000000ffff007224 */ /* 0x000fe200078e00ff */
[----:B------:R-:W-:-:S04]  /*0070*/  ULOP3.LUT UR7, UR6, 0x7, URZ, 0xc0, !UPT ;  /* 0x0000000706077892 */ /* 0x000fc8000f8ec0ff */
[----:B------:R-:W-:-:S03]  /*0080*/  UISETP.NE.AND UP1, UPT, UR7, URZ, UPT ;  /* 0x000000ff0700728c */ /* 0x000fc6000bf25270 */
[----:B------:R-:W-:Y:S08]  /*0090*/  BRA.U !UP0, `(.L_x_11) ;  /* 0x0000000108907547 */ /* 0x000ff0000b800000 */
[----:B------:R-:W0:Y:S01]  /*00a0*/  S2UR UR5, SR_CgaCtaId ;  /* 0x00000000000579c3 */ /* 0x000e220000008800 */
[----:B------:R-:W-:Y:S01]  /*00b0*/  ULOP3.LUT UR6, UR6, 0x7ffffff8, URZ, 0xc0, !UPT ;  /* 0x7ffffff806067892 */ /* 0x000fe2000f8ec0ff */
[----:B------:R-:W-:Y:S01]  /*00c0*/  IMAD.MOV.U32 R3, RZ, RZ, RZ ;  /* 0x000000ffff037224 */ /* 0x000fe200078e00ff */
[----:B------:R-:W-:Y:S01]  /*00d0*/  UMOV UR4, 0x400 ;  /* 0x0000040000047882 */ /* 0x000fe20000000000 */
[----:B------:R-:W2:Y:S03]  /*00e0*/  LDCU.64 UR8, c[0x0][0x380] ;  /* 0x00007000ff0877ac */ /* 0x000ea60008000a00 */
[----:B------:R-:W-:Y:S01]  /*00f0*/  IMAD.U32 R0, RZ, RZ, UR6 ;  /* 0x00000006ff007e24 */ /* 0x000fe2000f8e00ff */
[----:B0-2---:R-:W-:-:S12]  /*0100*/  ULEA UR4, UR5, UR4, 0x18 ;  /* 0x0000000405047291 */ /* 0x005fd8000f8ec0ff */
.L_x_12:
[----:B------:R-:W-:Y:S02]  /*0110*/  UMOV UR6, UR9 ;  /* 0x0000000900067c82 */ /* 0x000fe40008000000 */
[----:B-1----:R-:W-:Y:S02]  /*0120*/  IMAD R2, R5, UR6, R3 ;  /* 0x0000000605027c24 */ /* 0x002fe4000f8e0203 */
[----:B------:R-:W-:Y:S02]  /*0130*/  VIADD R3, R3, 0x8 ;  /* 0x0000000803037836 */ /* 0x000fe40000000000 */
[C---:B------:R-:W-:Y:S01]  /*0140*/  VIADD R4, R2.reuse, 0x1 ;  /* 0x0000000102047836 */ /* 0x040fe20000000000 */
[C---:B------:R-:W-:Y:S01]  /*0150*/  ISETP.GE.AND P6, PT, R2.reuse, UR8, PT ;  /* 0x0000000802007c0c */ /* 0x040fe2000bfc6270 */
[C---:B------:R-:W-:Y:S02]  /*0160*/  VIADD R6, R2.reuse, 0x2 ;  /* 0x0000000202067836 */ /* 0x040fe40000000000 */
[----:B------:R-:W-:Y:S01]  /*0170*/  VIADD R7, R2, 0x3 ;  /* 0x0000000302077836 */ /* 0x000fe20000000000 */
[----:B------:R-:W-:Y:S01]  /*0180*/  ISETP.GE.AND P5, PT, R4, UR8, PT ;  /* 0x0000000804007c0c */ /* 0x000fe2000bfa6270 */
[----:B------:R-:W-:Y:S01]  /*0190*/  VIADD R8, R2, 0x6 ;  /* 0x0000000602087836 */ /* 0x000fe20000000000 */
[----:B------:R-:W-:Y:S01]  /*01a0*/  ISETP.GE.AND P4, PT, R6, UR8, PT ;  /* 0x0000000806007c0c */ /* 0x000fe2000bf86270 */
[C---:B------:R-:W-:Y:S01]  /*01b0*/  VIADD R6, R2.reuse, 0x4 ;  /* 0x0000000402067836 */ /* 0x040fe20000000000 */
[----:B------:R-:W-:Y:S01]  /*01c0*/  ISETP.GE.AND P3, PT, R7, UR8, PT ;  /* 0x0000000807007c0c */ /* 0x000fe2000bf66270 */
[C---:B------:R-:W-:Y:S01]  /*01d0*/  VIADD R7, R2.reuse, 0x5 ;  /* 0x0000000502077836 */ /* 0x040fe20000000000 */
[C---:B------:R-:W-:Y:S01]  /*01e0*/  LEA R4, R2.reuse, UR4, 0x2 ;  /* 0x0000000402047c11 */ /* 0x040fe2000f8e10ff */
[----:B------:R-:W-:Y:S01]  /*01f0*/  VIADD R2, R2, 0x7 ;  /* 0x0000000702027836 */ /* 0x000fe20000000000 */
[----:B------:R-:W-:-:S02]  /*0200*/  ISETP.GE.AND P2, PT, R6, UR8, PT ;  /* 0x0000000806007c0c */ /* 0x000fc4000bf46270 */
[----:B------:R-:W-:Y:S01]  /*0210*/  ISETP.GE.AND P1, PT, R7, UR8, PT ;  /* 0x0000000807007c0c */ /* 0x000fe2000bf26270 */
[----:B------:R0:W-:Y:S01]  /*0220*/  @!P6 STS [R4], RZ ;  /* 0x000000ff0400e388 */ /* 0x0001e20000000800 */
[----:B------:R-:W-:Y:S02]  /*0230*/  ISETP.GE.AND P6, PT, R2, UR8, PT ;  /* 0x0000000802007c0c */ /* 0x000fe4000bfc6270 */
[----:B------:R-:W-:Y:S01]  /*0240*/  ISETP.GE.AND P0, PT, R8, UR8, PT ;  /* 0x0000000808007c0c */ /* 0x000fe2000bf06270 */
[----:B------:R0:W-:Y:S04]  /*0250*/  @!P5 STS [R4+0x4], RZ ;  /* 0x000004ff0400d388 */ /* 0x0001e80000000800 */
[----:B------:R0:W-:Y:S04]  /*0260*/  @!P4 STS [R4+0x8], RZ ;  /* 0x000008ff0400c388 */ /* 0x0001e80000000800 */
[----:B------:R0:W-:Y:S04]  /*0270*/  @!P3 STS [R4+0xc], RZ ;  /* 0x00000cff0400b388 */ /* 0x0001e80000000800 */
[----:B------:R0:W-:Y:S04]  /*0280*/  @!P2 STS [R4+0x10], RZ ;  /* 0x000010ff0400a388 */ /* 0x0001e80000000800 */
[----:B------:R0:W-:Y:S04]  /*0290*/  @!P1 STS [R4+0x14], RZ ;  /* 0x000014ff04009388 */ /* 0x0001e80000000800 */
[----:B------:R0:W-:Y:S04]  /*02a0*/  @!P6 STS [R4+0x1c], RZ ;  /* 0x00001cff0400e388 */ /* 0x0001e80000000800 */
[----:B------:R0:W-:Y:S01]  /*02b0*/  @!P0 STS [R4+0x18], RZ ;  /* 0x000018ff04008388 */ /* 0x0001e20000000800 */
[----:B------:R-:W-:-:S13]  /*02c0*/  ISETP.NE.AND P0, PT, R3, R0, PT ;  /* 0x000000000300720c */ /* 0x000fda0003f05270 */
[----:B0-----:R-:W-:Y:S05]  /*02d0*/  @P0 BRA `(.L_x_12) ;  /* 0xfffffffc008c0947 */ /* 0x001fea000383ffff */
.L_x_11:
[----:B------:R-:W-:Y:S05]  /*02e0*/  BRA.U !UP1, `(.L_x_10) ;  /* 0x0000000109c07547 */ /* 0x000fea000b800000 */
[----:B------:R-:W-:Y:S02]  /*02f0*/  UISETP.GE.U32.AND UP0, UPT, UR7, 0x4, UPT ;  /* 0x000000040700788c */ /* 0x000fe4000bf06070 */
[----:B------:R-:W-:-:S04]  /*0300*/  ULOP3.LUT UR8, UR6, 0x3, URZ, 0xc0, !UPT ;  /* 0x0000000306087892 */ /* 0x000fc8000f8ec0ff */
[----:B------:R-:W-:-:S03]  /*0310*/  UISETP.NE.AND UP1, UPT, UR8, URZ, UPT ;  /* 0x000000ff0800728c */ /* 0x000fc6000bf25270 */
[----:B------:R-:W-:Y:S08]  /*0320*/  BRA.U !UP0, `(.L_x_13) ;  /* 0x0000000108487547 */ /* 0x000ff0000b800000 */
[----:B------:R-:W0:Y:S01]  /*0330*/  LDCU UR7, c[0x0][0x380] ;  /* 0x00007000ff0777ac */ /* 0x000e220008000800 */
[----:B------:R-:W2:Y:S01]  /*0340*/  S2UR UR5, SR_CgaCtaId ;  /* 0x00000000000579c3 */ /* 0x000ea20000008800 */
[----:B-1----:R-:W-:Y:S01]  /*0350*/  IMAD R2, R5, UR6, R0 ;  /* 0x0000000605027c24 */ /* 0x002fe2000f8e0200 */
[----:B------:R-:W-:Y:S01]  /*0360*/  UMOV UR4, 0x400 ;  /* 0x0000040000047882 */ /* 0x000fe20000000000 */
[----:B------:R-:W-:Y:S02]  /*0370*/  VIADD R0, R0, 0x4 ;  /* 0x0000000400007836 */ /* 0x000fe40000000000 */
[C---:B------:R-:W-:Y:S02]  /*0380*/  VIADD R3, R2.reuse, 0x1 ;  /* 0x0000000102037836 */ /* 0x040fe40000000000 */
[----:B------:R-:W-:-:S03]  /*0390*/  VIADD R4, R2, 0x2 ;  /* 0x0000000202047836 */ /* 0x000fc60000000000 */
[----:B0-----:R-:W-:Y:S01]  /*03a0*/  ISETP.GE.AND P1, PT, R3, UR7, PT ;  /* 0x0000000703007c0c */ /* 0x001fe2000bf26270 */
[C---:B------:R-:W-:Y:S01]  /*03b0*/  VIADD R3, R2.reuse, 0x3 ;  /* 0x0000000302037836 */ /* 0x040fe20000000000 */
[----:B------:R-:W-:Y:S02]  /*03c0*/  ISETP.GE.AND P0, PT, R2, UR7, PT ;  /* 0x0000000702007c0c */ /* 0x000fe4000bf06270 */
[----:B------:R-:W-:Y:S02]  /*03d0*/  ISETP.GE.AND P2, PT, R4, UR7, PT ;  /* 0x0000000704007c0c */ /* 0x000fe4000bf46270 */
[----:B------:R-:W-:Y:S01]  /*03e0*/  ISETP.GE.AND P3, PT, R3, UR7, PT ;  /* 0x0000000703007c0c */ /* 0x000fe2000bf66270 */
[----:B--2---:R-:W-:-:S06]  /*03f0*/  ULEA UR4, UR5, UR4, 0x18 ;  /* 0x0000000405047291 */ /* 0x004fcc000f8ec0ff */
[----:B------:R-:W-:-:S05]  /*0400*/  LEA R2, R2, UR4, 0x2 ;  /* 0x0000000402027c11 */ /* 0x000fca000f8e10ff */
[----:B------:R0:W-:Y:S04]  /*0410*/  @!P0 STS [R2], RZ ;  /* 0x000000ff02008388 */ /* 0x0001e80000000800 */
[----:B------:R0:W-:Y:S04]  /*0420*/  @!P1 STS [R2+0x4], RZ ;  /* 0x000004ff02009388 */ /* 0x0001e80000000800 */
[----:B------:R0:W-:Y:S04]  /*0430*/  @!P2 STS [R2+0x8], RZ ;  /* 0x000008ff0200a388 */ /* 0x0001e80000000800 */
[----:B------:R0:W-:Y:S02]  /*0440*/  @!P3 STS [R2+0xc], RZ ;  /* 0x00000cff0200b388 */ /* 0x0001e40000000800 */
.L_x_13:
[----:B------:R-:W-:Y:S05]  /*0450*/  BRA.U !UP1, `(.L_x_10) ;  /* 0x0000000109647547 */ /* 0x000fea000b800000 */
[----:B------:R-:W-:Y:S02]  /*0460*/  UISETP.NE.AND UP0, UPT, UR8, 0x1, UPT ;  /* 0x000000010800788c */ /* 0x000fe4000bf05270 */
[----:B------:R-:W-:-:S04]  /*0470*/  ULOP3.LUT UR4, UR6, 0x1, URZ, 0xc0, !UPT ;  /* 0x0000000106047892 */ /* 0x000fc8000f8ec0ff */
[----:B------:R-:W-:-:S03]  /*0480*/  UISETP.NE.U32.AND UP1, UPT, UR4, 0x1, UPT ;  /* 0x000000010400788c */ /* 0x000fc6000bf25070 */
[----:B------:R-:W-:Y:S08]  /*0490*/  BRA.U !UP0, `(.L_x_14) ;  /* 0x0000000108307547 */ /* 0x000ff0000b800000 */
[----:B------:R-:W2:Y:S01]  /*04a0*/  S2UR UR5, SR_CgaCtaId ;  /* 0x00000000000579c3 */ /* 0x000ea20000008800 */
[----:B------:R-:W3:Y:S01]  /*04b0*/  LDCU UR7, c[0x0][0x380] ;  /* 0x00007000ff0777ac */ /* 0x000ee20008000800 */
[----:B01----:R-:W-:Y:S02]  /*04c0*/  IMAD R2, R5, UR6, R0 ;  /* 0x0000000605027c24 */ /* 0x003fe4000f8e0200 */
[----:B------:R-:W-:Y:S01]  /*04d0*/  VIADD R0, R0, 0x2 ;  /* 0x0000000200007836 */ /* 0x000fe20000000000 */
[----:B------:R-:W-:Y:S01]  /*04e0*/  UMOV UR4, 0x400 ;  /* 0x0000040000047882 */ /* 0x000fe20000000000 */
[C---:B------:R-:W-:Y:S01]  /*04f0*/  VIADD R3, R2.reuse, 0x1 ;  /* 0x0000000102037836 */ /* 0x040fe20000000000 */
[----:B---3--:R-:W-:-:S04]  /*0500*/  ISETP.GE.AND P0, PT, R2, UR7, PT ;  /* 0x0000000702007c0c */ /* 0x008fc8000bf06270 */
[----:B------:R-:W-:Y:S01]  /*0510*/  ISETP.GE.AND P1, PT, R3, UR7, PT ;  /* 0x0000000703007c0c */ /* 0x000fe2000bf26270 */
[----:B--2---:R-:W-:-:S06]  /*0520*/  ULEA UR4, UR5, UR4, 0x18 ;  /* 0x0000000405047291 */ /* 0x004fcc000f8ec0ff */
[----:B------:R-:W-:-:S05]  /*0530*/  LEA R2, R2, UR4, 0x2 ;  /* 0x0000000402027c11 */ /* 0x000fca000f8e10ff */
[----:B------:R2:W-:Y:S04]  /*0540*/  @!P0 STS [R2], RZ ;  /* 0x000000ff02008388 */ /* 0x0005e80000000800 */
[----:B------:R2:W-:Y:S02]  /*0550*/  @!P1 STS [R2+0x4], RZ ;  /* 0x000004ff02009388 */ /* 0x0005e40000000800 */
.L_x_14:
[----:B------:R-:W-:Y:S05]  /*0560*/  BRA.U UP1, `(.L_x_10) ;  /* 0x0000000101207547 */ /* 0x000fea000b800000 */
[----:B------:R-:W3:Y:S01]  /*0570*/  LDCU UR4, c[0x0][0x380] ;  /* 0x00007000ff0477ac */ /* 0x000ee20008000800 */
[----:B-1----:R-:W-:-:S05]  /*0580*/  IMAD R0, R5, UR6, R0 ;  /* 0x0000000605007c24 */ /* 0x002fca000f8e0200 */
[----:B---3--:R-:W-:-:S13]  /*0590*/  ISETP.GE.AND P0, PT, R0, UR4, PT ;  /* 0x0000000400007c0c */ /* 0x008fda000bf06270 */
[----:B------:R-:W1:Y:S01]  /*05a0*/  @!P0 S2R R3, SR_CgaCtaId ;  /* 0x0000000000038919 */ /* 0x000e620000008800 */
[----:B0-2---:R-:W-:-:S04]  /*05b0*/  @!P0 MOV R2, 0x400 ;  /* 0x0000040000028802 */ /* 0x005fc80000000f00 */
[----:B-1----:R-:W-:-:S05]  /*05c0*/  @!P0 LEA R3, R3, R2, 0x18 ;  /* 0x0000000203038211 */ /* 0x002fca00078ec0ff */
[----:B------:R-:W-:-:S05]  /*05d0*/  @!P0 IMAD R0, R0, 0x4, R3 ;  /* 0x0000000400008824 */ /* 0x000fca00078e0203 */
[----:B------:R3:W-:Y:S02]  /*05e0*/  @!P0 STS [R0], RZ ;  /* 0x000000ff00008388 */ /* 0x0007e40000000800 */
.L_x_10:
[----:B-1----:R-:W-:-:S13]  /*05f0*/  ISETP.NE.AND P0, PT, R5, RZ, PT ;  /* 0x000000ff0500720c */ /* 0x002fda0003f05270 */
[----:B------:R-:W-:Y:S05]  /*0600*/  @P0 EXIT ;  /* 0x000000000000094d */ /* 0x000fea0003800000 */
[----:B0-2---:R-:W0:Y:S01]  /*0610*/  LDC.64 R2, c[0x0][0x388] ;  /* 0x0000e200ff027b82 */ /* 0x005e220000000a00 */
[----:B------:R-:W0:Y:S02]  /*0620*/  LDCU.64 UR4, c[0x0][0x358] ;  /* 0x00006b00ff0477ac */ /* 0x000e240008000a00 */
[----:B0-----:R-:W-:Y:S01]  /*0630*/  STG.E desc[UR4][R2.64], RZ ;  /* 0x000000ff02007986 */ /* 0x001fe2000c101904 */
[----:B------:R-:W-:Y:S05]  /*0640*/  EXIT ;  /* 0x000000000000794d */ /* 0x000fea0003800000 */
.L_x_15:
        /* <DEDUP_REMOVED lines=11> */
.L_x_38:


//--------------------- .text._Z19SharedMem2RegistersiiPf --------------------------
	.section	.text._Z19SharedMem2RegistersiiPf,"ax",@progbits
	.align	128
        .global         _Z19SharedMem2RegistersiiPf
        .type           _Z19SharedMem2RegistersiiPf,@function
        .size           _Z19SharedMem2RegistersiiPf,(.L_x_39 - _Z19SharedMem2RegistersiiPf)
        .other          _Z19SharedMem2RegistersiiPf,@"STO_CUDA_ENTRY STV_DEFAULT"
_Z19SharedMem2RegistersiiPf:
.text._Z19SharedMem2RegistersiiPf:
[----:B------:R-:W-:Y:S01]  /*0000*/  LDC R1, c[0x0][0x37c] ;  /* 0x0000df00ff017b82 */ /* 0x000fe20000000800 */
[----:B------:R-:W0:Y:S01]  /*0010*/  LDCU UR6, c[0x0][0x384] ;  /* 0x00007080ff0677ac */ /* 0x000e220008000800 */
[----:B------:R-:W1:Y:S01]  /*0020*/  S2R R7, SR_TID.X ;  /* 0x0000000000077919 */ /* 0x000e620000002100 */
[----:B------:R-:W-:Y:S01]  /*0030*/  IMAD.MOV.U32 R5, RZ, RZ, RZ ;  /* 0x000000ffff057224 */ /* 0x000fe200078e00ff */
[----:B0-----:R-:W-:-:S09]  /*0040*/  UISETP.GE.AND UP0, UPT, UR6, 0x1, UPT ;  /* 0x000000010600788c */ /* 0x001fd2000bf06270 */
[----:B------:R-:W-:Y:S05]  /*0050*/  BRA.U !UP0, `(.L_x_16) ;  /* 0x0000000508707547 */ /* 0x000fea000b800000 */
[----:B------:R-:W-:Y:S01]  /*0060*/  UISETP.GE.U32.AND UP0, UPT, UR6, 0x8, UPT ;  /* 0x000000080600788c */ /* 0x000fe2000bf06070 */
[----:B------:R-:W-:Y:S01]  /*0070*/  IMAD.MOV.U32 R5, RZ, RZ, RZ ;  /* 0x000000ffff057224 */ /* 0x000fe200078e00ff */
[----:B------:R-:W-:Y:S01]  /*0080*/  ULOP3.LUT UR7, UR6, 0x7, URZ, 0xc0, !UPT ;  /* 0x0000000706077892 */ /* 0x000fe2000f8ec0ff */
[----:B------:R-:W-:-:S03]  /*0090*/  IMAD.MOV.U32 R0, RZ, RZ, RZ ;  /* 0x000000ffff007224 */ /* 0x000fc600078e00ff */
[----:B------:R-:W-:-:S03]  /*00a0*/  UISETP.NE.AND UP1, UPT, UR7, URZ, UPT ;  /* 0x000000ff0700728c */ /* 0x000fc6000bf25270 */
[----:B------:R-:W-:Y:S08]  /*00b0*/  BRA.U !UP0, `(.L_x_17) ;  /* 0x0000000108947547 */ /* 0x000ff0000b800000 */
[----:B------:R-:W0:Y:S01]  /*00c0*/  S2UR UR5, SR_CgaCtaId ;  /* 0x00000000000579c3 */ /* 0x000e220000008800 */
[----:B------:R-:W-:Y:S01]  /*00d0*/  ULOP3.LUT UR6, UR6, 0x7ffffff8, URZ, 0xc0, !UPT ;  /* 0x7ffffff806067892 */ /* 0x000fe2000f8ec0ff */
[----:B------:R-:W-:Y:S01]  /*00e0*/  IMAD.MOV.U32 R5, RZ, RZ, RZ ;  /* 0x000000ffff057224 */ /* 0x000fe200078e00ff */
[----:B------:R-:W-:Y:S01]  /*00f0*/  UMOV UR4, 0x400 ;  /* 0x0000040000047882 */ /* 0x000fe20000000000 */
[----:B------:R-:W-:Y:S01]  /*0100*/  IMAD.MOV.U32 R3, RZ, RZ, RZ ;  /* 0x000000ffff037224 */ /* 0x000fe200078e00ff */
[----:B------:R-:W2:Y:S02]  /*0110*/  LDCU.64 UR8, c[0x0][0x380] ;  /* 0x00007000ff0877ac */ /* 0x000ea40008000a00 */
[----:B------:R-:W-:Y:S01]  /*0120*/  IMAD.U32 R0, RZ, RZ, UR6 ;  /* 0x00000006ff007e24 */ /* 0x000fe2000f8e00ff */
[----:B0-2---:R-:W-:-:S12]  /*0130*/  ULEA UR4, UR5, UR4, 0x18 ;  /* 0x0000000405047291 */ /* 0x005fd8000f8ec0ff */
.L_x_18:
[----:B------:R-:W-:Y:S02]  /*0140*/  UMOV UR6, UR9 ;  /* 0x0000000900067c82 */ /* 0x000fe40008000000 */
[----:B-1----:R-:W-:Y:S02]  /*0150*/  IMAD R4, R7, UR6, R3 ;  /* 0x0000000607047c24 */ /* 0x002fe4000f8e0203 */
[----:B------:R-:W-:Y:S02]  /*0160*/  VIADD R3, R3, 0x8 ;  /* 0x0000000803037836 */ /* 0x000fe40000000000 */
[C---:B------:R-:W-:Y:S01]  /*0170*/  VIADD R2, R4.reuse, 0x1 ;  /* 0x0000000104027836 */ /* 0x040fe20000000000 */
[C---:B------:R-:W-:Y:S02]  /*0180*/  ISETP.GE.AND P0, PT, R4.reuse, UR8, PT ;  /* 0x0000000804007c0c */ /* 0x040fe4000bf06270 */
[----:B0-----:R-:W-:-:S11]  /*0190*/  LEA R6, R4, UR4, 0x2 ;  /* 0x0000000404067c11 */ /* 0x001fd6000f8e10ff */
[----:B------:R0:W2:Y:S01]  /*01a0*/  @!P0 LDS R5, [R6] ;  /* 0x0000000006058984 */ /* 0x0000a20000000800 */
[----:B------:R-:W-:Y:S02]  /*01b0*/  ISETP.GE.AND P0, PT, R2, UR8, PT ;  /* 0x0000000802007c0c */ /* 0x000fe4000bf06270 */
[----:B------:R-:W-:-:S11]  /*01c0*/  IADD3 R2, PT, PT, R4, 0x2, RZ ;  /* 0x0000000204027810 */ /* 0x000fd60007ffe0ff */
[----:B------:R0:W3:Y:S01]  /*01d0*/  @!P0 LDS R5, [R6+0x4] ;  /* 0x0000040006058984 */ /* 0x0000e20000000800 */
[----:B------:R-:W-:Y:S01]  /*01e0*/  ISETP.GE.AND P0, PT, R2, UR8, PT ;  /* 0x0000000802007c0c */ /* 0x000fe2000bf06270 */
[----:B------:R-:W-:-:S12]  /*01f0*/  VIADD R2, R4, 0x3 ;  /* 0x0000000304027836 */ /* 0x000fd80000000000 */
[----:B------:R0:W4:Y:S01]  /*0200*/  @!P0 LDS R5, [R6+0x8] ;  /* 0x0000080006058984 */ /* 0x0001220000000800 */
[----:B------:R-:W-:Y:S01]  /*0210*/  ISETP.GE.AND P0, PT, R2, UR8, PT ;  /* 0x0000000802007c0c */ /* 0x000fe2000bf06270 */
[----:B------:R-:W-:-:S12]  /*0220*/  VIADD R2, R4, 0x4 ;  /* 0x0000000404027836 */ /* 0x000fd80000000000 */
[----:B------:R0:W5:Y:S01]  /*0230*/  @!P0 LDS R5, [R6+0xc] ;  /* 0x00000c0006058984 */ /* 0x0001620000000800 */
[----:B------:R-:W-:Y:S01]  /*0240*/  ISETP.GE.AND P0, PT, R2, UR8, PT ;  /* 0x0000000802007c0c */ /* 0x000fe2000bf06270 */
[----:B------:R-:W-:-:S12]  /*0250*/  VIADD R2, R4, 0x5 ;  /* 0x0000000504027836 */ /* 0x000fd80000000000 */
[----:B------:R0:W1:Y:S01]  /*0260*/  @!P0 LDS R5, [R6+0x10] ;  /* 0x0000100006058984 */ /* 0x0000620000000800 */
[----:B------:R-:W-:Y:S01]  /*0270*/  ISETP.GE.AND P0, PT, R2, UR8, PT ;  /* 0x0000000802007c0c */ /* 0x000fe2000bf06270 */
[----:B------:R-:W-:-:S12]  /*0280*/  VIADD R2, R4, 0x6 ;  /* 0x0000000604027836 */ /* 0x000fd80000000000 */
[----:B------:R0:W0:Y:S01]  /*0290*/  @!P0 LDS R5, [R6+0x14] ;  /* 0x0000140006058984 */ /* 0x0000220000000800 */
[----:B------:R-:W-:Y:S02]  /*02a0*/  ISETP.GE.AND P0, PT, R2, UR8, PT ;  /* 0x0000000802007c0c */ /* 0x000fe4000bf06270 */
[----:B------:R-:W-:-:S11]  /*02b0*/  IADD3 R2, PT, PT, R4, 0x7, RZ ;  /* 0x0000000704027810 */ /* 0x000fd60007ffe0ff */
[----:B------:R0:W0:Y:S01]  /*02c0*/  @!P0 LDS R5, [R6+0x18] ;  /* 0x0000180006058984 */ /* 0x0000220000000800 */
[----:B------:R-:W-:-:S13]  /*02d0*/  ISETP.GE.AND P0, PT, R2, UR8, PT ;  /* 0x0000000802007c0c */ /* 0x000fda000bf06270 */
[----:B------:R0:W0:Y:S01]  /*02e0*/  @!P0 LDS R5, [R6+0x1c] ;  /* 0x00001c0006058984 */ /* 0x0000220000000800 */
[----:B------:R-:W-:-:S13]  /*02f0*/  ISETP.NE.AND P0, PT, R3, R0, PT ;  /* 0x000000000300720c */ /* 0x000fda0003f05270 */
[----:B-12345:R-:W-:Y:S05]  /*0300*/  @P0 BRA `(.L_x_18) ;  /* 0xfffffffc008c0947 */ /* 0x03efea000383ffff */
.L_x_17:
[----:B------:R-:W-:Y:S05]  /*0310*/  BRA.U !UP1, `(.L_x_16) ;  /* 0x0000000109c07547 */ /* 0x000fea000b800000 */
[----:B------:R-:W-:Y:S02]  /*0320*/  UISETP.GE.U32.AND UP0, UPT, UR7, 0x4, UPT ;  /* 0x000000040700788c */ /* 0x000fe4000bf06070 */
[----:B------:R-:W-:-:S04]  /*0330*/  ULOP3.LUT UR8, UR6, 0x3, URZ, 0xc0, !UPT ;  /* 0x0000000306087892 */ /* 0x000fc8000f8ec0ff */
[----:B------:R-:W-:-:S03]  /*0340*/  UISETP.NE.AND UP1, UPT, UR8, URZ, UPT ;  /* 0x000000ff0800728c */ /* 0x000fc6000bf25270 */
[----:B------:R-:W-:Y:S08]  /*0350*/  BRA.U !UP0, `(.L_x_19) ;  /* 0x0000000108487547 */ /* 0x000ff0000b800000 */
[----:B------:R-:W2:Y:S01]  /*0360*/  S2UR UR5, SR_CgaCtaId ;  /* 0x00000000000579c3 */ /* 0x000ea20000008800 */
[----:B------:R-:W3:Y:S01]  /*0370*/  LDCU UR7, c[0x0][0x380] ;  /* 0x00007000ff0777ac */ /* 0x000ee20008000800 */
[----:B-1----:R-:W-:Y:S01]  /*0380*/  IMAD R3, R7, UR6, R0 ;  /* 0x0000000607037c24 */ /* 0x002fe2000f8e0200 */
[----:B------:R-:W-:Y:S01]  /*0390*/  IADD3 R0, PT, PT, R0, 0x4, RZ ;  /* 0x0000000400007810 */ /* 0x000fe20007ffe0ff */
[----:B------:R-:W-:Y:S02]  /*03a0*/  UMOV UR4, 0x400 ;  /* 0x0000040000047882 */ /* 0x000fe40000000000 */
[C---:B------:R-:W-:Y:S01]  /*03b0*/  VIADD R2, R3.reuse, 0x1 ;  /* 0x0000000103027836 */ /* 0x040fe20000000000 */
[----:B---3--:R-:W-:Y:S01]  /*03c0*/  ISETP.GE.AND P0, PT, R3, UR7, PT ;  /* 0x0000000703007c0c */ /* 0x008fe2000bf06270 */
[----:B--2---:R-:W-:-:S06]  /*03d0*/  ULEA UR4, UR5, UR4, 0x18 ;  /* 0x0000000405047291 */ /* 0x004fcc000f8ec0ff */
[----:B------:R-:W-:-:S06]  /*03e0*/  LEA R4, R3, UR4, 0x2 ;  /* 0x0000000403047c11 */ /* 0x000fcc000f8e10ff */
[----:B0-----:R2:W3:Y:S01]  /*03f0*/  @!P0 LDS R5, [R4] ;  /* 0x0000000004058984 */ /* 0x0014e20000000800 */
[----:B------:R-:W-:Y:S01]  /*0400*/  ISETP.GE.AND P0, PT, R2, UR7, PT ;  /* 0x0000000702007c0c */ /* 0x000fe2000bf06270 */
[----:B------:R-:W-:-:S12]  /*0410*/  VIADD R2, R3, 0x2 ;  /* 0x0000000203027836 */ /* 0x000fd80000000000 */
[----:B------:R2:W4:Y:S01]  /*0420*/  @!P0 LDS R5, [R4+0x4] ;  /* 0x0000040004058984 */ /* 0x0005220000000800 */
[----:B------:R-:W-:Y:S01]  /*0430*/  ISETP.GE.AND P0, PT, R2, UR7, PT ;  /* 0x0000000702007c0c */ /* 0x000fe2000bf06270 */
[----:B------:R-:W-:-:S12]  /*0440*/  VIADD R2, R3, 0x3 ;  /* 0x0000000303027836 */ /* 0x000fd80000000000 */
[----:B------:R2:W5:Y:S01]  /*0450*/  @!P0 LDS R5, [R4+0x8] ;  /* 0x0000080004058984 */ /* 0x0005620000000800 */
[----:B------:R-:W-:-:S13]  /*0460*/  ISETP.GE.AND P0, PT, R2, UR7, PT ;  /* 0x0000000702007c0c */ /* 0x000fda000bf06270 */
[----:B---3--:R2:W0:Y:S02]  /*0470*/  @!P0 LDS R5, [R4+0xc] ;  /* 0x00000c0004058984 */ /* 0x0084240000000800 */
.L_x_19:
[----:B------:R-:W-:Y:S05]  /*0480*/  BRA.U !UP1, `(.L_x_16) ;  /* 0x0000000109647547 */ /* 0x000fea000b800000 */
[----:B------:R-:W-:Y:S02]  /*0490*/  UISETP.NE.AND UP0, UPT, UR8, 0x1, UPT ;  /* 0x000000010800788c */ /* 0x000fe4000bf05270 */
[----:B------:R-:W-:-:S04]  /*04a0*/  ULOP3.LUT UR4, UR6, 0x1, URZ, 0xc0, !UPT ;  /* 0x0000000106047892 */ /* 0x000fc8000f8ec0ff */
[----:B------:R-:W-:-:S03]  /*04b0*/  UISETP.NE.U32.AND UP1, UPT, UR4, 0x1, UPT ;  /* 0x000000010400788c */ /* 0x000fc6000bf25070 */
[----:B------:R-:W-:Y:S08]  /*04c0*/  BRA.U !UP0, `(.L_x_20) ;  /* 0x0000000108307547 */ /* 0x000ff0000b800000 */
[----:B------:R-:W3:Y:S01]  /*04d0*/  S2UR UR5, SR_CgaCtaId ;  /* 0x00000000000579c3 */ /* 0x000ee20000008800 */
[----:B------:R-:W2:Y:S01]  /*04e0*/  LDCU UR7, c[0x0][0x380] ;  /* 0x00007000ff0777ac */ /* 0x000ea20008000800 */
[----:B-1----:R-:W-:Y:S02]  /*04f0*/  IMAD R2, R7, UR6, R0 ;  /* 0x0000000607027c24 */ /* 0x002fe4000f8e0200 */
[----:B------:R-:W-:Y:S01]  /*0500*/  VIADD R0, R0, 0x2 ;  /* 0x0000000200007836 */ /* 0x000fe20000000000 */
[----:B------:R-:W-:Y:S02]  /*0510*/  UMOV UR4, 0x400 ;  /* 0x0000040000047882 */ /* 0x000fe40000000000 */
[----:B--2---:R-:W-:Y:S01]  /*0520*/  ISETP.GE.AND P0, PT, R2, UR7, PT ;  /* 0x0000000702007c0c */ /* 0x004fe2000bf06270 */
[----:B---3--:R-:W-:-:S06]  /*0530*/  ULEA UR4, UR5, UR4, 0x18 ;  /* 0x0000000405047291 */ /* 0x008fcc000f8ec0ff */
[C---:B------:R-:W-:Y:S01]  /*0540*/  LEA R3, R2.reuse, UR4, 0x2 ;  /* 0x0000000402037c11 */ /* 0x040fe2000f8e10ff */
[----:B------:R-:W-:-:S05]  /*0550*/  VIADD R2, R2, 0x1 ;  /* 0x0000000102027836 */ /* 0x000fca0000000000 */
[----:B0---45:R3:W0:Y:S01]  /*0560*/  @!P0 LDS R5, [R3] ;  /* 0x0000000003058984 */ /* 0x0316220000000800 */
[----:B------:R-:W-:-:S13]  /*0570*/  ISETP.GE.AND P0, PT, R2, UR7, PT ;  /* 0x0000000702007c0c */ /* 0x000fda000bf06270 */
[----:B------:R3:W1:Y:S02]  /*0580*/  @!P0 LDS R5, [R3+0x4] ;  /* 0x0000040003058984 */ /* 0x0006640000000800 */
.L_x_20:
[----:B------:R-:W-:Y:S05]  /*0590*/  BRA.U UP1, `(.L_x_16) ;  /* 0x0000000101207547 */ /* 0x000fea000b800000 */
[----:B------:R-:W2:Y:S01]  /*05a0*/  LDCU UR4, c[0x0][0x380] ;  /* 0x00007000ff0477ac */ /* 0x000ea20008000800 */
[----:B-1----:R-:W-:-:S05]  /*05b0*/  IMAD R0, R7, UR6, R0 ;  /* 0x0000000607007c24 */ /* 0x002fca000f8e0200 */
[----:B--2---:R-:W-:-:S13]  /*05c0*/  ISETP.GE.AND P0, PT, R0, UR4, PT ;  /* 0x0000000400007c0c */ /* 0x004fda000bf06270 */
[----:B---3--:R-:W1:Y:S01]  /*05d0*/  @!P0 S2R R3, SR_CgaCtaId ;  /* 0x0000000000038919 */ /* 0x008e620000008800 */
[----:B------:R-:W-:-:S04]  /*05e0*/  @!P0 MOV R2, 0x400 ;  /* 0x0000040000028802 */ /* 0x000fc80000000f00 */
[----:B-1----:R-:W-:-:S05]  /*05f0*/  @!P0 LEA R3, R3, R2, 0x18 ;  /* 0x0000000203038211 */ /* 0x002fca00078ec0ff */
[----:B------:R-:W-:-:S05]  /*0600*/  @!P0 IMAD R0, R0, 0x4, R3 ;  /* 0x0000000400008824 */ /* 0x000fca00078e0203 */
[----:B0---45:R0:W1:Y:S02]  /*0610*/  @!P0 LDS R5, [R0] ;  /* 0x0000000000058984 */ /* 0x0310640000000800 */
.L_x_16:
[----:B-1----:R-:W-:-:S13]  /*0620*/  ISETP.NE.AND P0, PT, R7, RZ, PT ;  /* 0x000000ff0700720c */ /* 0x002fda0003f05270 */
[----:B------:R-:W-:Y:S05]  /*0630*/  @P0 EXIT ;  /* 0x000000000000094d */ /* 0x000fea0003800000 */
[----:B---3--:R-:W0:Y:S01]  /*0640*/  LDC.64 R2, c[0x0][0x388] ;  /* 0x0000e200ff027b82 */ /* 0x008e220000000a00 */
[----:B------:R-:W0:Y:S02]  /*0650*/  LDCU.64 UR4, c[0x0][0x358] ;  /* 0x00006b00ff0477ac */ /* 0x000e240008000a00 */
[----:B0---45:R-:W-:Y:S01]  /*0660*/  STG.E desc[UR4][R2.64], R5 ;  /* 0x0000000502007986 */ /* 0x031fe2000c101904 */
[----:B------:R-:W-:Y:S05]  /*0670*/  EXIT ;  /* 0x000000000000794d */ /* 0x000fea0003800000 */
.L_x_21:
        /* <DEDUP_REMOVED lines=16> */
.L_x_39:


//--------------------- .text._Z19SharedMem2GlobalMemPfii --------------------------
	.section	.text._Z19SharedMem2GlobalMemPfii,"ax",@progbits
	.align	128
        .global         _Z19SharedMem2GlobalMemPfii
        .type           _Z19SharedMem2GlobalMemPfii,@function
        .size           _Z19SharedMem2GlobalMemPfii,(.L_x_40 - _Z19SharedMem2GlobalMemPfii)
        .other          _Z19SharedMem2GlobalMemPfii,@"STO_CUDA_ENTRY STV_DEFAULT"
_Z19SharedMem2GlobalMemPfii:
.text._Z19SharedMem2GlobalMemPfii:
[----:B------:R-:W-:Y:S01]  /*0000*/  LDC R1, c[0x0][0x37c] ;  /* 0x0000df00ff017b82 */ /* 0x000fe20000000800 */
[----:B------:R-:W0:Y:S01]  /*0010*/  S2R R0, SR_TID.X ;  /* 0x0000000000007919 */ /* 0x000e220000002100 */
[----:B------:R-:W1:Y:S06]  /*0020*/  LDCU UR6, c[0x0][0x38c] ;  /* 0x00007180ff0677ac */ /* 0x000e6c0008000800 */
[----:B------:R-:W0:Y:S08]  /*0030*/  S2UR UR4, SR_CTAID.X ;  /* 0x00000000000479c3 */ /* 0x000e300000002500 */
[----:B------:R-:W0:Y:S01]  /*0040*/  LDC R3, c[0x0][0x360] ;  /* 0x0000d800ff037b82 */ /* 0x000e220000000800 */
[----:B-1----:R-:W-:Y:S01]  /*0050*/  UISETP.GE.AND UP0, UPT, UR6, 0x1, UPT ;  /* 0x000000010600788c */ /* 0x002fe2000bf06270 */
[----:B0-----:R-:W-:-:S08]  /*0060*/  IMAD R6, R3, UR4, R0 ;  /* 0x0000000403067c24 */ /* 0x001fd0000f8e0200 */
[----:B------:R-:W-:Y:S05]  /*0070*/  BRA.U !UP0, `(.L_x_22) ;  /* 0x0000000508e47547 */ /* 0x000fea000b800000 */
[----:B------:R-:W-:Y:S01]  /*0080*/  UISETP.GE.U32.AND UP0, UPT, UR6, 0x8, UPT ;  /* 0x000000080600788c */ /* 0x000fe2000bf06070 */
[----:B------:R-:W-:Y:S01]  /*0090*/  IMAD.MOV.U32 R7, RZ, RZ, RZ ;  /* 0x000000ffff077224 */ /* 0x000fe200078e00ff */
[----:B------:R-:W-:Y:S01]  /*00a0*/  ULOP3.LUT UR7, UR6, 0x7, URZ, 0xc0, !UPT ;  /* 0x0000000706077892 */ /* 0x000fe2000f8ec0ff */
[----:B------:R-:W0:Y:S03]  /*00b0*/  LDCU.64 UR10, c[0x0][0x358] ;  /* 0x00006b00ff0a77ac */ /* 0x000e260008000a00 */
[----:B------:R-:W-:-:S03]  /*00c0*/  UISETP.NE.AND UP1, UPT, UR7, URZ, UPT ;  /* 0x000000ff0700728c */ /* 0x000fc6000bf25270 */
[----:B------:R-:W-:Y:S08]  /*00d0*/  BRA.U !UP0, `(.L_x_23) ;  /* 0x0000000108bc7547 */ /* 0x000ff0000b800000 */
[----:B------:R-:W1:Y:S01]  /*00e0*/  S2UR UR5, SR_CgaCtaId ;  /* 0x00000000000579c3 */ /* 0x000e620000008800 */
[----:B------:R-:W-:Y:S01]  /*00f0*/  ULOP3.LUT UR6, UR6, 0x7ffffff8, URZ, 0xc0, !UPT ;  /* 0x7ffffff806067892 */ /* 0x000fe2000f8ec0ff */
[----:B------:R-:W-:Y:S01]  /*0100*/  IMAD.MOV.U32 R9, RZ, RZ, RZ ;  /* 0x000000ffff097224 */ /* 0x000fe200078e00ff */
[----:B------:R-:W-:Y:S01]  /*0110*/  UMOV UR4, 0x400 ;  /* 0x0000040000047882 */ /* 0x000fe20000000000 */
[----:B------:R-:W2:Y:S03]  /*0120*/  LDCU.64 UR8, c[0x0][0x388] ;  /* 0x00007100ff0877ac */ /* 0x000ea60008000a00 */
[----:B------:R-:W-:Y:S01]  /*0130*/  MOV R7, UR6 ;  /* 0x0000000600077c02 */ /* 0x000fe20008000f00 */
[----:B------:R-:W3:Y:S01]  /*0140*/  LDC.64 R2, c[0x0][0x380] ;  /* 0x0000e000ff027b82 */ /* 0x000ee20000000a00 */
[----:B-12---:R-:W-:-:S12]  /*0150*/  ULEA UR4, UR5, UR4, 0x18 ;  /* 0x0000000405047291 */ /* 0x006fd8000f8ec0ff */
.L_x_24:
[----:B------:R-:W-:Y:S02]  /*0160*/  UMOV UR6, UR9 ;  /* 0x0000000900067c82 */ /* 0x000fe40008000000 */
[--C-:B------:R-:W-:Y:S02]  /*0170*/  IMAD R13, R6, UR6, R9.reuse ;  /* 0x00000006060d7c24 */ /* 0x100fe4000f8e0209 */
[----:B-1----:R-:W-:Y:S02]  /*0180*/  IMAD R4, R0, UR6, R9 ;  /* 0x0000000600047c24 */ /* 0x002fe4000f8e0209 */
[C---:B------:R-:W-:Y:S01]  /*0190*/  VIADD R5, R13.reuse, 0x2 ;  /* 0x000000020d057836 */ /* 0x040fe20000000000 */
[C---:B------:R-:W-:Y:S01]  /*01a0*/  ISETP.GE.AND P6, PT, R13.reuse, UR8, PT ;  /* 0x000000080d007c0c */ /* 0x040fe2000bfc6270 */
[C---:B------:R-:W-:Y:S01]  /*01b0*/  VIADD R10, R13.reuse, 0x5 ;  /* 0x000000050d0a7836 */ /* 0x040fe20000000000 */
[----:B------:R-:W-:Y:S01]  /*01c0*/  LEA R14, R4, UR4, 0x2 ;  /* 0x00000004040e7c11 */ /* 0x000fe2000f8e10ff */
[C---:B------:R-:W-:Y:S01]  /*01d0*/  VIADD R4, R13.reuse, 0x1 ;  /* 0x000000010d047836 */ /* 0x040fe20000000000 */
[----:B------:R-:W-:Y:S01]  /*01e0*/  IADD3 R8, PT, PT, R13, 0x3, RZ ;  /* 0x000000030d087810 */ /* 0x000fe20007ffe0ff */
[----:B------:R-:W-:Y:S01]  /*01f0*/  VIADD R9, R9, 0x8 ;  /* 0x0000000809097836 */ /* 0x000fe20000000000 */
[----:B------:R-:W-:-:S02]  /*0200*/  ISETP.GE.AND P4, PT, R5, UR8, PT ;  /* 0x0000000805007c0c */ /* 0x000fc4000bf86270 */
[----:B------:R-:W-:Y:S01]  /*0210*/  ISETP.GE.AND P3, PT, R8, UR8, PT ;  /* 0x0000000808007c0c */ /* 0x000fe2000bf66270 */
[C---:B------:R-:W-:Y:S01]  /*0220*/  VIADD R8, R13.reuse, 0x4 ;  /* 0x000000040d087836 */ /* 0x040fe20000000000 */
[----:B------:R-:W-:Y:S01]  /*0230*/  ISETP.GE.AND P5, PT, R4, UR8, PT ;  /* 0x0000000804007c0c */ /* 0x000fe2000bfa6270 */
[C---:B---3--:R-:W-:Y:S01]  /*0240*/  IMAD.WIDE R4, R13.reuse, 0x4, R2 ;  /* 0x000000040d047825 */ /* 0x048fe200078e0202 */
[C---:B------:R-:W-:Y:S01]  /*0250*/  IADD3 R12, PT, PT, R13.reuse, 0x6, RZ ;  /* 0x000000060d0c7810 */ /* 0x040fe20007ffe0ff */
[----:B------:R-:W0:Y:S01]  /*0260*/  @!P6 LDS R11, [R14] ;  /* 0x000000000e0be984 */ /* 0x000e220000000800 */
[----:B------:R-:W-:Y:S01]  /*0270*/  ISETP.GE.AND P2, PT, R8, UR8, PT ;  /* 0x0000000808007c0c */ /* 0x000fe2000bf46270 */
[----:B------:R-:W-:Y:S01]  /*0280*/  VIADD R8, R13, 0x7 ;  /* 0x000000070d087836 */ /* 0x000fe20000000000 */
[----:B------:R-:W-:Y:S02]  /*0290*/  ISETP.GE.AND P1, PT, R10, UR8, PT ;  /* 0x000000080a007c0c */ /* 0x000fe4000bf26270 */
[----:B------:R-:W-:Y:S01]  /*02a0*/  ISETP.GE.AND P0, PT, R12, UR8, PT ;  /* 0x000000080c007c0c */ /* 0x000fe2000bf06270 */
[----:B------:R-:W1:Y:S04]  /*02b0*/  @!P4 LDS R15, [R14+0x8] ;  /* 0x000008000e0fc984 */ /* 0x000e680000000800 */
[----:B------:R-:W2:Y:S04]  /*02c0*/  @!P5 LDS R13, [R14+0x4] ;  /* 0x000004000e0dd984 */ /* 0x000ea80000000800 */
[----:B------:R-:W3:Y:S04]  /*02d0*/  @!P3 LDS R17, [R14+0xc] ;  /* 0x00000c000e11b984 */ /* 0x000ee80000000800 */
[----:B------:R-:W4:Y:S04]  /*02e0*/  @!P2 LDS R19, [R14+0x10] ;  /* 0x000010000e13a984 */ /* 0x000f280000000800 */
[----:B------:R-:W5:Y:S04]  /*02f0*/  @!P1 LDS R21, [R14+0x14] ;  /* 0x000014000e159984 */ /* 0x000f680000000800 */
[----:B------:R-:W5:Y:S04]  /*0300*/  @!P0 LDS R23, [R14+0x18] ;  /* 0x000018000e178984 */ /* 0x000f680000000800 */
[----:B0-----:R-:W-:Y:S01]  /*0310*/  @!P6 STG.E desc[UR10][R4.64], R11 ;  /* 0x0000000b0400e986 */ /* 0x001fe2000c10190a */
[----:B------:R-:W-:-:S03]  /*0320*/  ISETP.GE.AND P6, PT, R8, UR8, PT ;  /* 0x0000000808007c0c */ /* 0x000fc6000bfc6270 */
[----:B-1----:R-:W-:Y:S04]  /*0330*/  @!P4 STG.E desc[UR10][R4.64+0x8], R15 ;  /* 0x0000080f0400c986 */ /* 0x002fe8000c10190a */
[----:B--2---:R-:W-:Y:S06]  /*0340*/  @!P5 STG.E desc[UR10][R4.64+0x4], R13 ;  /* 0x0000040d0400d986 */ /* 0x004fec000c10190a */
[----:B------:R-:W0:Y:S04]  /*0350*/  @!P6 LDS R25, [R14+0x1c] ;  /* 0x00001c000e19e984 */ /* 0x000e280000000800 */
[----:B---3--:R1:W-:Y:S04]  /*0360*/  @!P3 STG.E desc[UR10][R4.64+0xc], R17 ;  /* 0x00000c110400b986 */ /* 0x0083e8000c10190a */
[----:B----4-:R1:W-:Y:S04]  /*0370*/  @!P2 STG.E desc[UR10][R4.64+0x10], R19 ;  /* 0x000010130400a986 */ /* 0x0103e8000c10190a */
[----:B-----5:R1:W-:Y:S04]  /*0380*/  @!P1 STG.E desc[UR10][R4.64+0x14], R21 ;  /* 0x0000141504009986 */ /* 0x0203e8000c10190a */
[----:B------:R1:W-:Y:S01]  /*0390*/  @!P0 STG.E desc[UR10][R4.64+0x18], R23 ;  /* 0x0000181704008986 */ /* 0x0003e2000c10190a */
[----:B------:R-:W-:-:S03]  /*03a0*/  ISETP.NE.AND P0, PT, R9, R7, PT ;  /* 0x000000070900720c */ /* 0x000fc60003f05270 */
[----:B0-----:R1:W-:Y:S10]  /*03b0*/  @!P6 STG.E desc[UR10][R4.64+0x1c], R25 ;  /* 0x00001c190400e986 */ /* 0x0013f4000c10190a */
[----:B------:R-:W-:Y:S05]  /*03c0*/  @P0 BRA `(.L_x_24) ;  /* 0xfffffffc00640947 */ /* 0x000fea000383ffff */
.L_x_23:
[----:B------:R-:W-:Y:S05]  /*03d0*/  BRA.U !UP1, `(.L_x_22) ;  /* 0x00000005090c7547 */ /* 0x000fea000b800000 */
[----:B------:R-:W-:Y:S02]  /*03e0*/  UISETP.GE.U32.AND UP0, UPT, UR7, 0x4, UPT ;  /* 0x000000040700788c */ /* 0x000fe4000bf06070 */
[----:B------:R-:W-:-:S04]  /*03f0*/  ULOP3.LUT UR8, UR6, 0x3, URZ, 0xc0, !UPT ;  /* 0x0000000306087892 */ /* 0x000fc8000f8ec0ff */
[----:B------:R-:W-:-:S03]  /*0400*/  UISETP.NE.AND UP1, UPT, UR8, URZ, UPT ;  /* 0x000000ff0800728c */ /* 0x000fc6000bf25270 */
[----:B------:R-:W-:Y:S08]  /*0410*/  BRA.U !UP0, `(.L_x_25) ;  /* 0x0000000108647547 */ /* 0x000ff0000b800000 */
[----:B------:R-:W2:Y:S01]  /*0420*/  LDCU UR7, c[0x0][0x388] ;  /* 0x00007100ff0777ac */ /* 0x000ea20008000800 */
[----:B------:R-:W3:Y:S01]  /*0430*/  S2UR UR5, SR_CgaCtaId ;  /* 0x00000000000579c3 */ /* 0x000ee20000008800 */
[----:B------:R-:W-:Y:S01]  /*0440*/  IMAD R15, R6, UR6, R7 ;  /* 0x00000006060f7c24 */ /* 0x000fe2000f8e0207 */
[----:B------:R-:W-:-:S03]  /*0450*/  UMOV UR4, 0x400 ;  /* 0x0000040000047882 */ /* 0x000fc60000000000 */
[C---:B------:R-:W-:Y:S01]  /*0460*/  VIADD R3, R15.reuse, 0x2 ;  /* 0x000000020f037836 */ /* 0x040fe20000000000 */
[----:B------:R-:W-:-:S04]  /*0470*/  IADD3 R2, PT, PT, R15, 0x1, RZ ;  /* 0x000000010f027810 */ /* 0x000fc80007ffe0ff */
[----:B--2---:R-:W-:Y:S01]  /*0480*/  ISETP.GE.AND P1, PT, R2, UR7, PT ;  /* 0x0000000702007c0c */ /* 0x004fe2000bf26270 */
[----:B------:R-:W-:Y:S01]  /*0490*/  VIADD R2, R15, 0x3 ;  /* 0x000000030f027836 */ /* 0x000fe20000000000 */
[----:B------:R-:W-:Y:S02]  /*04a0*/  ISETP.GE.AND P2, PT, R3, UR7, PT ;  /* 0x0000000703007c0c */ /* 0x000fe4000bf46270 */
[----:B------:R-:W-:Y:S02]  /*04b0*/  ISETP.GE.AND P0, PT, R15, UR7, PT ;  /* 0x000000070f007c0c */ /* 0x000fe4000bf06270 */
[----:B------:R-:W-:Y:S01]  /*04c0*/  ISETP.GE.AND P3, PT, R2, UR7, PT ;  /* 0x0000000702007c0c */ /* 0x000fe2000bf66270 */
[----:B---3--:R-:W-:Y:S01]  /*04d0*/  ULEA UR4, UR5, UR4, 0x18 ;  /* 0x0000000405047291 */ /* 0x008fe2000f8ec0ff */
[----:B------:R-:W-:Y:S01]  /*04e0*/  IMAD R2, R0, UR6, R7 ;  /* 0x0000000600027c24 */ /* 0x000fe2000f8e0207 */
[----:B------:R-:W-:-:S04]  /*04f0*/  IADD3 R7, PT, PT, R7, 0x4, RZ ;  /* 0x0000000407077810 */ /* 0x000fc80007ffe0ff */
[----:B-1----:R-:W-:Y:S02]  /*0500*/  LEA R4, R2, UR4, 0x2 ;  /* 0x0000000402047c11 */ /* 0x002fe4000f8e10ff */
[----:B------:R-:W1:Y:S03]  /*0510*/  LDC.64 R2, c[0x0][0x380] ;  /* 0x0000e000ff027b82 */ /* 0x000e660000000a00 */
[----:B------:R-:W0:Y:S04]  /*0520*/  @!P0 LDS R5, [R4] ;  /* 0x0000000004058984 */ /* 0x000e280000000800 */
[----:B------:R-:W2:Y:S04]  /*0530*/  @!P1 LDS R9, [R4+0x4] ;  /* 0x0000040004099984 */ /* 0x000ea80000000800 */
[----:B------:R-:W3:Y:S04]  /*0540*/  @!P2 LDS R11, [R4+0x8] ;  /* 0x00000800040ba984 */ /* 0x000ee80000000800 */
[----:B------:R-:W4:Y:S01]  /*0550*/  @!P3 LDS R13, [R4+0xc] ;  /* 0x00000c00040db984 */ /* 0x000f220000000800 */
[----:B-1----:R-:W-:-:S05]  /*0560*/  IMAD.WIDE R2, R15, 0x4, R2 ;  /* 0x000000040f027825 */ /* 0x002fca00078e0202 */
[----:B0-----:R5:W-:Y:S04]  /*0570*/  @!P0 STG.E desc[UR10][R2.64], R5 ;  /* 0x0000000502008986 */ /* 0x001be8000c10190a */
[----:B--2---:R5:W-:Y:S04]  /*0580*/  @!P1 STG.E desc[UR10][R2.64+0x4], R9 ;  /* 0x0000040902009986 */ /* 0x004be8000c10190a */
[----:B---3--:R5:W-:Y:S04]  /*0590*/  @!P2 STG.E desc[UR10][R2.64+0x8], R11 ;  /* 0x0000080b0200a986 */ /* 0x008be8000c10190a */
[----:B----4-:R5:W-:Y:S02]  /*05a0*/  @!P3 STG.E desc[UR10][R2.64+0xc], R13 ;  /* 0x00000c0d0200b986 */ /* 0x010be4000c10190a */
.L_x_25:
[----:B------:R-:W-:Y:S05]  /*05b0*/  BRA.U !UP1, `(.L_x_22) ;  /* 0x0000000109947547 */ /* 0x000fea000b800000 */
[----:B------:R-:W-:Y:S02]  /*05c0*/  UISETP.NE.AND UP0, UPT, UR8, 0x1, UPT ;  /* 0x000000010800788c */ /* 0x000fe4000bf05270 */
[----:B------:R-:W-:-:S04]  /*05d0*/  ULOP3.LUT UR4, UR6, 0x1, URZ, 0xc0, !UPT ;  /* 0x0000000106047892 */ /* 0x000fc8000f8ec0ff */
[----:B------:R-:W-:-:S03]  /*05e0*/  UISETP.NE.U32.AND UP1, UPT, UR4, 0x1, UPT ;  /* 0x000000010400788c */ /* 0x000fc6000bf25070 */
[----:B------:R-:W-:Y:S08]  /*05f0*/  BRA.U !UP0, `(.L_x_26) ;  /* 0x0000000108447547 */ /* 0x000ff0000b800000 */
[----:B------:R-:W2:Y:S01]  /*0600*/  S2UR UR5, SR_CgaCtaId ;  /* 0x00000000000579c3 */ /* 0x000ea20000008800 */
[----:B------:R-:W3:Y:S01]  /*0610*/  LDCU UR7, c[0x0][0x388] ;  /* 0x00007100ff0777ac */ /* 0x000ee20008000800 */
[----:B-----5:R-:W-:Y:S01]  /*0620*/  IMAD R11, R6, UR6, R7 ;  /* 0x00000006060b7c24 */ /* 0x020fe2000f8e0207 */
[----:B------:R-:W-:-:S03]  /*0630*/  UMOV UR4, 0x400 ;  /* 0x0000040000047882 */ /* 0x000fc60000000000 */
[C---:B------:R-:W-:Y:S01]  /*0640*/  VIADD R2, R11.reuse, 0x1 ;  /* 0x000000010b027836 */ /* 0x040fe20000000000 */
[----:B---3--:R-:W-:-:S04]  /*0650*/  ISETP.GE.AND P0, PT, R11, UR7, PT ;  /* 0x000000070b007c0c */ /* 0x008fc8000bf06270 */
[----:B------:R-:W-:Y:S01]  /*0660*/  ISETP.GE.AND P1, PT, R2, UR7, PT ;  /* 0x0000000702007c0c */ /* 0x000fe2000bf26270 */
[----:B------:R-:W-:Y:S01]  /*0670*/  IMAD R2, R0, UR6, R7 ;  /* 0x0000000600027c24 */ /* 0x000fe2000f8e0207 */
[----:B------:R-:W-:Y:S01]  /*0680*/  IADD3 R7, PT, PT, R7, 0x2, RZ ;  /* 0x0000000207077810 */ /* 0x000fe20007ffe0ff */
[----:B--2---:R-:W-:-:S06]  /*0690*/  ULEA UR4, UR5, UR4, 0x18 ;  /* 0x0000000405047291 */ /* 0x004fcc000f8ec0ff */
[----:B-1----:R-:W-:Y:S02]  /*06a0*/  LEA R4, R2, UR4, 0x2 ;  /* 0x0000000402047c11 */ /* 0x002fe4000f8e10ff */
[----:B------:R-:W1:Y:S03]  /*06b0*/  LDC.64 R2, c[0x0][0x380] ;  /* 0x0000e000ff027b82 */ /* 0x000e660000000a00 */
[----:B------:R-:W0:Y:S04]  /*06c0*/  @!P0 LDS R5, [R4] ;  /* 0x0000000004058984 */ /* 0x000e280000000800 */
[----:B------:R-:W2:Y:S01]  /*06d0*/  @!P1 LDS R9, [R4+0x4] ;  /* 0x0000040004099984 */ /* 0x000ea20000000800 */
[----:B-1----:R-:W-:-:S05]  /*06e0*/  IMAD.WIDE R2, R11, 0x4, R2 ;  /* 0x000000040b027825 */ /* 0x002fca00078e0202 */
[----:B0-----:R3:W-:Y:S04]  /*06f0*/  @!P0 STG.E desc[UR10][R2.64], R5 ;  /* 0x0000000502008986 */ /* 0x0017e8000c10190a */
[----:B--2---:R3:W-:Y:S02]  /*0700*/  @!P1 STG.E desc[UR10][R2.64+0x4], R9 ;  /* 0x0000040902009986 */ /* 0x0047e4000c10190a */
.L_x_26:
[----:B------:R-:W-:Y:S05]  /*0710*/  BRA.U UP1, `(.L_x_22) ;  /* 0x00000001013c7547 */ /* 0x000fea000b800000 */
[----:B------:R-:W2:Y:S01]  /*0720*/  LDCU UR4, c[0x0][0x388] ;  /* 0x00007100ff0477ac */ /* 0x000ea20008000800 */
[----:B---3-5:R-:W-:Y:S01]  /*0730*/  IMAD R9, R6, UR6, R7 ;  /* 0x0000000606097c24 */ /* 0x028fe2000f8e0207 */
[----:B------:R-:W-:Y:S04]  /*0740*/  BSSY.RECONVERGENT B0, `(.L_x_22) ;  /* 0x000000c000007945 */ /* 0x000fe80003800200 */
[----:B--2---:R-:W-:-:S13]  /*0750*/  ISETP.GE.AND P0, PT, R9, UR4, PT ;  /* 0x0000000409007c0c */ /* 0x004fda000bf06270 */
[----:B------:R-:W-:Y:S05]  /*0760*/  @P0 BRA `(.L_x_27) ;  /* 0x0000000000240947 */ /* 0x000fea0003800000 */
[----:B------:R-:W2:Y:S01]  /*0770*/  S2UR UR5, SR_CgaCtaId ;  /* 0x00000000000579c3 */ /* 0x000ea20000008800 */
[----:B------:R-:W-:Y:S01]  /*0780*/  UMOV UR4, 0x400 ;  /* 0x0000040000047882 */ /* 0x000fe20000000000 */
[----:B------:R-:W-:-:S06]  /*0790*/  IMAD R0, R0, UR6, R7 ;  /* 0x0000000600007c24 */ /* 0x000fcc000f8e0207 */
[----:B------:R-:W3:Y:S01]  /*07a0*/  LDC.64 R2, c[0x0][0x380] ;  /* 0x0000e000ff027b82 */ /* 0x000ee20000000a00 */
[----:B--2---:R-:W-:-:S06]  /*07b0*/  ULEA UR4, UR5, UR4, 0x18 ;  /* 0x0000000405047291 */ /* 0x004fcc000f8ec0ff */
[----:B------:R-:W-:Y:S01]  /*07c0*/  LEA R0, R0, UR4, 0x2 ;  /* 0x0000000400007c11 */ /* 0x000fe2000f8e10ff */
[----:B---3--:R-:W-:-:S04]  /*07d0*/  IMAD.WIDE R2, R9, 0x4, R2 ;  /* 0x0000000409027825 */ /* 0x008fc800078e0202 */
[----:B-1----:R-:W0:Y:S04]  /*07e0*/  LDS R5, [R0] ;  /* 0x0000000000057984 */ /* 0x002e280000000800 */
[----:B0-----:R2:W-:Y:S02]  /*07f0*/  STG.E desc[UR10][R2.64], R5 ;  /* 0x0000000502007986 */ /* 0x0015e4000c10190a */
.L_x_27:
[----:B0-----:R-:W-:Y:S05]  /*0800*/  BSYNC.RECONVERGENT B0 ;  /* 0x0000000000007941 */ /* 0x001fea0003800200 */
.L_x_22:
[----:B------:R-:W-:Y:S06]  /*0810*/  BAR.SYNC.DEFER_BLOCKING 0x0 ;  /* 0x0000000000007b1d */ /* 0x000fec0000010000 */
[----:B0-----:R-:W-:Y:S05]  /*0820*/  EXIT ;  /* 0x000000000000794d */ /* 0x001fea0003800000 */
.L_x_28:
        /* <DEDUP_REMOVED lines=13> */
.L_x_40:


//--------------------- .text._Z19GlobalMem2SharedMemPfii --------------------------
	.section	.text._Z19GlobalMem2SharedMemPfii,"ax",@progbits
	.align	128
        .global         _Z19GlobalMem2SharedMemPfii
        .type           _Z19GlobalMem2SharedMemPfii,@function
        .size           _Z19GlobalMem2SharedMemPfii,(.L_x_41 - _Z19GlobalMem2SharedMemPfii)
        .other          _Z19GlobalMem2SharedMemPfii,@"STO_CUDA_ENTRY STV_DEFAULT"
_Z19GlobalMem2SharedMemPfii:
.text._Z19GlobalMem2SharedMemPfii:
        /* <DEDUP_REMOVED lines=19> */
[----:B------:R-:W-:Y:S01]  /*0130*/  IMAD.U32 R5, RZ, RZ, UR6 ;  /* 0x00000006ff057e24 */ /* 0x000fe2000f8e00ff */
[----:B-12---:R-:W-:-:S12]  /*0140*/  ULEA UR4, UR5, UR4, 0x18 ;  /* 0x0000000405047291 */ /* 0x006fd8000f8ec0ff */
.L_x_31:
[----:B-1----:R-:W1:Y:S01]  /*0150*/  LDC.64 R2, c[0x0][0x380] ;  /* 0x0000e000ff027b82 */ /* 0x002e620000000a00 */
[----:B------:R-:W-:Y:S02]  /*0160*/  UMOV UR6, UR9 ;  /* 0x0000000900067c82 */ /* 0x000fe40008000000 */
[----:B------:R-:W-:-:S04]  /*0170*/  IMAD R6, R4, UR6, R7 ;  /* 0x0000000604067c24 */ /* 0x000fc8000f8e0207 */
[C---:B------:R-:W-:Y:S01]  /*0180*/  VIADD R8, R6.reuse, 0x1 ;  /* 0x0000000106087836 */ /* 0x040fe20000000000 */
[----:B------:R-:W-:-:S04]  /*0190*/  ISETP.GE.AND P2, PT, R6, UR8, PT ;  /* 0x0000000806007c0c */ /* 0x000fc8000bf46270 */
[----:B------:R-:W-:Y:S01]  /*01a0*/  ISETP.GE.AND P1, PT, R8, UR8, PT ;  /* 0x0000000808007c0c */ /* 0x000fe2000bf26270 */
[----:B-1----:R-:W-:-:S08]  /*01b0*/  IMAD.WIDE R2, R6, 0x4, R2 ;  /* 0x0000000406027825 */ /* 0x002fd000078e0202 */
[----:B0-----:R-:W2:Y:S04]  /*01c0*/  @!P2 LDG.E R9, desc[UR10][R2.64] ;  /* 0x0000000a0209a981 */ /* 0x001ea8000c1e1900 */
[----:B------:R-:W3:Y:S01]  /*01d0*/  @!P1 LDG.E R11, desc[UR10][R2.64+0x4] ;  /* 0x0000040a020b9981 */ /* 0x000ee2000c1e1900 */
[C---:B------:R-:W-:Y:S01]  /*01e0*/  VIADD R10, R6.reuse, 0x3 ;  /* 0x00000003060a7836 */ /* 0x040fe20000000000 */
[C---:B------:R-:W-:Y:S01]  /*01f0*/  IADD3 R8, PT, PT, R6.reuse, 0x2, RZ ;  /* 0x0000000206087810 */ /* 0x040fe20007ffe0ff */
[----:B------:R-:W-:-:S03]  /*0200*/  VIADD R12, R6, 0x4 ;  /* 0x00000004060c7836 */ /* 0x000fc60000000000 */
[----:B------:R-:W-:Y:S01]  /*0210*/  ISETP.GE.AND P0, PT, R8, UR8, PT ;  /* 0x0000000808007c0c */ /* 0x000fe2000bf06270 */
[----:B------:R-:W-:Y:S01]  /*0220*/  IMAD R8, R0, UR6, R7 ;  /* 0x0000000600087c24 */ /* 0x000fe2000f8e0207 */
[----:B------:R-:W-:Y:S01]  /*0230*/  ISETP.GE.AND P4, PT, R10, UR8, PT ;  /* 0x000000080a007c0c */ /* 0x000fe2000bf86270 */
[----:B------:R-:W-:Y:S01]  /*0240*/  VIADD R10, R6, 0x5 ;  /* 0x00000005060a7836 */ /* 0x000fe20000000000 */
[----:B------:R-:W-:Y:S01]  /*0250*/  ISETP.GE.AND P6, PT, R12, UR8, PT ;  /* 0x000000080c007c0c */ /* 0x000fe2000bfc6270 */
[----:B------:R-:W-:Y:S01]  /*0260*/  VIADD R12, R6, 0x6 ;  /* 0x00000006060c7836 */ /* 0x000fe20000000000 */
[----:B------:R-:W-:Y:S02]  /*0270*/  LEA R8, R8, UR4, 0x2 ;  /* 0x0000000408087c11 */ /* 0x000fe4000f8e10ff */
[----:B------:R-:W-:Y:S01]  /*0280*/  ISETP.GE.AND P5, PT, R10, UR8, PT ;  /* 0x000000080a007c0c */ /* 0x000fe2000bfa6270 */
[----:B------:R-:W-:Y:S01]  /*0290*/  VIADD R10, R6, 0x8 ;  /* 0x00000008060a7836 */ /* 0x000fe20000000000 */
[----:B------:R-:W-:-:S02]  /*02a0*/  ISETP.GE.AND P3, PT, R12, UR8, PT ;  /* 0x000000080c007c0c */ /* 0x000fc4000bf66270 */
[----:B------:R-:W-:Y:S01]  /*02b0*/  IADD3 R12, PT, PT, R6, 0x7, RZ ;  /* 0x00000007060c7810 */ /* 0x000fe20007ffe0ff */
[----:B------:R-:W4:Y:S04]  /*02c0*/  @!P0 LDG.E R13, desc[UR10][R2.64+0x8] ;  /* 0x0000080a020d8981 */ /* 0x000f28000c1e1900 */
[----:B------:R-:W5:Y:S04]  /*02d0*/  @!P6 LDG.E R17, desc[UR10][R2.64+0x10] ;  /* 0x0000100a0211e981 */ /* 0x000f68000c1e1900 */
[----:B------:R-:W5:Y:S04]  /*02e0*/  @!P5 LDG.E R19, desc[UR10][R2.64+0x14] ;  /* 0x0000140a0213d981 */ /* 0x000f68000c1e1900 */
[----:B------:R-:W5:Y:S04]  /*02f0*/  @!P4 LDG.E R15, desc[UR10][R2.64+0xc] ;  /* 0x00000c0a020fc981 */ /* 0x000f68000c1e1900 */
[----:B------:R-:W5:Y:S04]  /*0300*/  @!P3 LDG.E R21, desc[UR10][R2.64+0x18] ;  /* 0x0000180a0215b981 */ /* 0x000f68000c1e1900 */
[----:B--2---:R0:W-:Y:S01]  /*0310*/  @!P2 STS [R8], R9 ;  /* 0x000000090800a388 */ /* 0x0041e20000000800 */
[----:B------:R-:W-:-:S03]  /*0320*/  ISETP.GE.AND P2, PT, R12, UR8, PT ;  /* 0x000000080c007c0c */ /* 0x000fc6000bf46270 */
[----:B---3--:R1:W-:Y:S01]  /*0330*/  @!P1 STS [R8+0x4], R11 ;  /* 0x0000040b08009388 */ /* 0x0083e20000000800 */
[----:B------:R-:W-:-:S09]  /*0340*/  ISETP.GE.AND P1, PT, R10, UR8, PT ;  /* 0x000000080a007c0c */ /* 0x000fd2000bf26270 */
[----:B------:R-:W2:Y:S04]  /*0350*/  @!P2 LDG.E R23, desc[UR10][R2.64+0x1c] ;  /* 0x00001c0a0217a981 */ /* 0x000ea8000c1e1900 */
[----:B0-----:R-:W3:Y:S01]  /*0360*/  @!P1 LDG.E R9, desc[UR10][R2.64+0x20] ;  /* 0x0000200a02099981 */ /* 0x001ee2000c1e1900 */
[C---:B------:R-:W-:Y:S01]  /*0370*/  VIADD R10, R6.reuse, 0x9 ;  /* 0x00000009060a7836 */ /* 0x040fe20000000000 */
[----:B-1----:R-:W-:Y:S02]  /*0380*/  IADD3 R11, PT, PT, R6, 0xc, RZ ;  /* 0x0000000c060b7810 */ /* 0x002fe40007ffe0ff */
[----:B----4-:R-:W-:Y:S02]  /*0390*/  @!P0 STS [R8+0x8], R13 ;  /* 0x0000080d08008388 */ /* 0x010fe40000000800 */
[----:B------:R-:W-:Y:S01]  /*03a0*/  ISETP.GE.AND P0, PT, R10, UR8, PT ;  /* 0x000000080a007c0c */ /* 0x000fe2000bf06270 */
[C---:B------:R-:W-:Y:S01]  /*03b0*/  VIADD R10, R6.reuse, 0xb ;  /* 0x0000000b060a7836 */ /* 0x040fe20000000000 */
[----:B-----5:R0:W-:Y:S01]  /*03c0*/  @!P6 STS [R8+0x10], R17 ;  /* 0x000010110800e388 */ /* 0x0201e20000000800 */
[----:B------:R-:W-:-:S03]  /*03d0*/  VIADD R12, R6, 0xa ;  /* 0x0000000a060c7836 */ /* 0x000fc60000000000 */
[----:B------:R-:W-:Y:S01]  /*03e0*/  ISETP.GE.AND P6, PT, R10, UR8, PT ;  /* 0x000000080a007c0c */ /* 0x000fe2000bfc6270 */
[----:B------:R-:W-:Y:S01]  /*03f0*/  @!P5 STS [R8+0x14], R19 ;  /* 0x000014130800d388 */ /* 0x000fe20000000800 */
[----:B------:R-:W-:Y:S01]  /*0400*/  ISETP.GE.AND P5, PT, R11, UR8, PT ;  /* 0x000000080b007c0c */ /* 0x000fe2000bfa6270 */
[C---:B------:R-:W-:Y:S02]  /*0410*/  VIADD R10, R6.reuse, 0xd ;  /* 0x0000000d060a7836 */ /* 0x040fe40000000000 */
[C---:B------:R-:W-:Y:S02]  /*0420*/  VIADD R11, R6.reuse, 0xe ;  /* 0x0000000e060b7836 */ /* 0x040fe40000000000 */
[----:B------:R-:W-:Y:S01]  /*0430*/  VIADD R6, R6, 0xf ;  /* 0x0000000f06067836 */ /* 0x000fe20000000000 */
[----:B------:R1:W-:Y:S01]  /*0440*/  @!P4 STS [R8+0xc], R15 ;  /* 0x00000c0f0800c388 */ /* 0x0003e20000000800 */
[----:B------:R-:W-:-:S03]  /*0450*/  ISETP.GE.AND P4, PT, R12, UR8, PT ;  /* 0x000000080c007c0c */ /* 0x000fc6000bf86270 */
[----:B------:R4:W-:Y:S01]  /*0460*/  @!P3 STS [R8+0x18], R21 ;  /* 0x000018150800b388 */ /* 0x0009e20000000800 */
[----:B------:R-:W-:-:S03]  /*0470*/  ISETP.GE.AND P3, PT, R10, UR8, PT ;  /* 0x000000080a007c0c */ /* 0x000fc6000bf66270 */
[----:B0-----:R-:W5:Y:S04]  /*0480*/  @!P5 LDG.E R17, desc[UR10][R2.64+0x30] ;  /* 0x0000300a0211d981 */ /* 0x001f68000c1e1900 */
[----:B-1----:R-:W5:Y:S04]  /*0490*/  @!P6 LDG.E R15, desc[UR10][R2.64+0x2c] ;  /* 0x00002c0a020fe981 */ /* 0x002f68000c1e1900 */
[----:B------:R-:W5:Y:S04]  /*04a0*/  @!P4 LDG.E R13, desc[UR10][R2.64+0x28] ;  /* 0x0000280a020dc981 */ /* 0x000f68000c1e1900 */
[----:B------:R-:W5:Y:S04]  /*04b0*/  @!P3 LDG.E R19, desc[UR10][R2.64+0x34] ;  /* 0x0000340a0213b981 */ /* 0x000f68000c1e1900 */
[----:B--2---:R1:W-:Y:S01]  /*04c0*/  @!P2 STS [R8+0x1c], R23 ;  /* 0x00001c170800a388 */ /* 0x0043e20000000800 */
[----:B------:R-:W-:-:S03]  /*04d0*/  ISETP.GE.AND P2, PT, R11, UR8, PT ;  /* 0x000000080b007c0c */ /* 0x000fc6000bf46270 */
[----:B---3--:R1:W-:Y:S01]  /*04e0*/  @!P1 STS [R8+0x20], R9 ;  /* 0x0000200908009388 */ /* 0x0083e20000000800 */
[----:B------:R-:W-:-:S03]  /*04f0*/  ISETP.GE.AND P1, PT, R6, UR8, PT ;  /* 0x0000000806007c0c */ /* 0x000fc6000bf26270 */
[----:B------:R-:W2:Y:S06]  /*0500*/  @!P0 LDG.E R11, desc[UR10][R2.64+0x24] ;  /* 0x0000240a020b8981 */ /* 0x000eac000c1e1900 */
[----:B----4-:R-:W3:Y:S04]  /*0510*/  @!P2 LDG.E R21, desc[UR10][R2.64+0x38] ;  /* 0x0000380a0215a981 */ /* 0x010ee8000c1e1900 */
[----:B------:R-:W4:Y:S01]  /*0520*/  @!P1 LDG.E R25, desc[UR10][R2.64+0x3c] ;  /* 0x00003c0a02199981 */ /* 0x000f22000c1e1900 */
[----:B------:R-:W-:-:S03]  /*0530*/  IADD3 R7, PT, PT, R7, 0x10, RZ ;  /* 0x0000001007077810 */ /* 0x000fc60007ffe0ff */
[----:B-----5:R1:W-:Y:S04]  /*0540*/  @!P5 STS [R8+0x30], R17 ;  /* 0x000030110800d388 */ /* 0x0203e80000000800 */
[----:B------:R1:W-:Y:S04]  /*0550*/  @!P6 STS [R8+0x2c], R15 ;  /* 0x00002c0f0800e388 */ /* 0x0003e80000000800 */
[----:B------:R1:W-:Y:S04]  /*0560*/  @!P4 STS [R8+0x28], R13 ;  /* 0x0000280d0800c388 */ /* 0x0003e80000000800 */
[----:B------:R1:W-:Y:S04]  /*0570*/  @!P3 STS [R8+0x34], R19 ;  /* 0x000034130800b388 */ /* 0x0003e80000000800 */
[----:B--2---:R1:W-:Y:S01]  /*0580*/  @!P0 STS [R8+0x24], R11 ;  /* 0x0000240b08008388 */ /* 0x0043e20000000800 */
[----:B------:R-:W-:-:S03]  /*0590*/  ISETP.NE.AND P0, PT, R7, R5, PT ;  /* 0x000000050700720c */ /* 0x000fc60003f05270 */
[----:B---3--:R1:W-:Y:S04]  /*05a0*/  @!P2 STS [R8+0x38], R21 ;  /* 0x000038150800a388 */ /* 0x0083e80000000800 */
[----:B----4-:R1:W-:Y:S06]  /*05b0*/  @!P1 STS [R8+0x3c], R25 ;  /* 0x00003c1908009388 */ /* 0x0103ec0000000800 */
[----:B------:R-:W-:Y:S05]  /*05c0*/  @P0 BRA `(.L_x_31) ;  /* 0xfffffff800e00947 */ /* 0x000fea000383ffff */
.L_x_30:
[----:B------:R-:W-:Y:S05]  /*05d0*/  BRA.U !UP1, `(.L_x_29) ;  /* 0x0000000509787547 */ /* 0x000fea000b800000 */
[----:B------:R-:W-:Y:S02]  /*05e0*/  UISETP.GE.U32.AND UP0, UPT, UR7, 0x8, UPT ;  /* 0x000000080700788c */ /* 0x000fe4000bf06070 */
[----:B------:R-:W-:-:S04]  /*05f0*/  ULOP3.LUT UR8, UR6, 0x7, URZ, 0xc0, !UPT ;  /* 0x0000000706087892 */ /* 0x000fc8000f8ec0ff */
[----:B------:R-:W-:-:S03]  /*0600*/  UISETP.NE.AND UP1, UPT, UR8, URZ, UPT ;  /* 0x000000ff0800728c */ /* 0x000fc6000bf25270 */
[----:B------:R-:W-:Y:S08]  /*0610*/  BRA.U !UP0, `(.L_x_32) ;  /* 0x0000000108a47547 */ /* 0x000ff0000b800000 */
[----:B------:R-:W2:Y:S01]  /*0620*/  LDCU UR7, c[0x0][0x388] ;  /* 0x00007100ff0777ac */ /* 0x000ea20008000800 */
[----:B------:R-:W3:Y:S01]  /*0630*/  LDC.64 R2, c[0x0][0x380] ;  /* 0x0000e000ff027b82 */ /* 0x000ee20000000a00 */
[----:B-1----:R-:W-:-:S05]  /*0640*/  IMAD R11, R4, UR6, R5 ;  /* 0x00000006040b7c24 */ /* 0x002fca000f8e0205 */
[C---:B--2---:R-:W-:Y:S01]  /*0650*/  ISETP.GE.AND P6, PT, R11.reuse, UR7, PT ;  /* 0x000000070b007c0c */ /* 0x044fe2000bfc6270 */
[----:B---3--:R-:W-:-:S12]  /*0660*/  IMAD.WIDE R2, R11, 0x4, R2 ;  /* 0x000000040b027825 */ /* 0x008fd800078e0202 */
[----:B0-----:R-:W2:Y:S01]  /*0670*/  @!P6 LDG.E R7, desc[UR10][R2.64] ;  /* 0x0000000a0207e981 */ /* 0x001ea2000c1e1900 */
[----:B------:R-:W0:Y:S01]  /*0680*/  S2UR UR5, SR_CgaCtaId ;  /* 0x00000000000579c3 */ /* 0x000e220000008800 */
[C---:B------:R-:W-:Y:S01]  /*0690*/  VIADD R6, R11.reuse, 0x1 ;  /* 0x000000010b067836 */ /* 0x040fe20000000000 */
[----:B------:R-:W-:Y:S01]  /*06a0*/  UMOV UR4, 0x400 ;  /* 0x0000040000047882 */ /* 0x000fe20000000000 */
[C---:B------:R-:W-:Y:S02]  /*06b0*/  VIADD R9, R11.reuse, 0x3 ;  /* 0x000000030b097836 */ /* 0x040fe40000000000 */
[----:B------:R-:W-:Y:S01]  /*06c0*/  VIADD R8, R11, 0x2 ;  /* 0x000000020b087836 */ /* 0x000fe20000000000 */
[----:B------:R-:W-:Y:S01]  /*06d0*/  ISETP.GE.AND P5, PT, R6, UR7, PT ;  /* 0x0000000706007c0c */ /* 0x000fe2000bfa6270 */
[----:B------:R-:W-:Y:S01]  /*06e0*/  IMAD R6, R0, UR6, R5 ;  /* 0x0000000600067c24 */ /* 0x000fe2000f8e0205 */
[----:B------:R-:W-:Y:S01]  /*06f0*/  ISETP.GE.AND P3, PT, R9, UR7, PT ;  /* 0x0000000709007c0c */ /* 0x000fe2000bf66270 */
[C---:B------:R-:W-:Y:S01]  /*0700*/  VIADD R9, R11.reuse, 0x5 ;  /* 0x000000050b097836 */ /* 0x040fe20000000000 */
[----:B------:R-:W-:Y:S01]  /*0710*/  ISETP.GE.AND P4, PT, R8, UR7, PT ;  /* 0x0000000708007c0c */ /* 0x000fe2000bf86270 */
[C---:B------:R-:W-:Y:S01]  /*0720*/  VIADD R10, R11.reuse, 0x6 ;  /* 0x000000060b0a7836 */ /* 0x040fe20000000000 */
[----:B------:R-:W-:-:S02]  /*0730*/  IADD3 R8, PT, PT, R11, 0x4, RZ ;  /* 0x000000040b087810 */ /* 0x000fc40007ffe0ff */
[----:B------:R-:W-:Y:S02]  /*0740*/  ISETP.GE.AND P1, PT, R9, UR7, PT ;  /* 0x0000000709007c0c */ /* 0x000fe4000bf26270 */
[----:B------:R-:W-:Y:S02]  /*0750*/  ISETP.GE.AND P2, PT, R8, UR7, PT ;  /* 0x0000000708007c0c */ /* 0x000fe4000bf46270 */
[----:B------:R-:W-:-:S03]  /*0760*/  ISETP.GE.AND P0, PT, R10, UR7, PT ;  /* 0x000000070a007c0c */ /* 0x000fc6000bf06270 */
[----:B------:R-:W3:Y:S01]  /*0770*/  @!P3 LDG.E R9, desc[UR10][R2.64+0xc] ;  /* 0x00000c0a0209b981 */ /* 0x000ee2000c1e1900 */
[----:B0-----:R-:W-:-:S03]  /*0780*/  ULEA UR4, UR5, UR4, 0x18 ;  /* 0x0000000405047291 */ /* 0x001fc6000f8ec0ff */
[----:B------:R-:W4:Y:S04]  /*0790*/  @!P4 LDG.E R8, desc[UR10][R2.64+0x8] ;  /* 0x0000080a0208c981 */ /* 0x000f28000c1e1900 */
[----:B------:R-:W5:Y:S01]  /*07a0*/  @!P2 LDG.E R10, desc[UR10][R2.64+0x10] ;  /* 0x0000100a020aa981 */ /* 0x000f62000c1e1900 */
[----:B------:R-:W-:Y:S01]  /*07b0*/  LEA R14, R6, UR4, 0x2 ;  /* 0x00000004060e7c11 */ /* 0x000fe2000f8e10ff */
[----:B------:R-:W-:Y:S02]  /*07c0*/  VIADD R6, R11, 0x7 ;  /* 0x000000070b067836 */ /* 0x000fe40000000000 */
[----:B------:R-:W5:Y:S04]  /*07d0*/  @!P1 LDG.E R11, desc[UR10][R2.64+0x14] ;  /* 0x0000140a020b9981 */ /* 0x000f68000c1e1900 */
[----:B------:R-:W5:Y:S04]  /*07e0*/  @!P0 LDG.E R12, desc[UR10][R2.64+0x18] ;  /* 0x0000180a020c8981 */ /* 0x000f68000c1e1900 */
[----:B--2---:R2:W-:Y:S01]  /*07f0*/  @!P6 STS [R14], R7 ;  /* 0x000000070e00e388 */ /* 0x0045e20000000800 */
[----:B------:R-:W-:-:S03]  /*0800*/  ISETP.GE.AND P6, PT, R6, UR7, PT ;  /* 0x0000000706007c0c */ /* 0x000fc6000bfc6270 */
[----:B------:R-:W2:Y:S10]  /*0810*/  @!P5 LDG.E R6, desc[UR10][R2.64+0x4] ;  /* 0x0000040a0206d981 */ /* 0x000eb4000c1e1900 */
[----:B------:R-:W2:Y:S04]  /*0820*/  @!P6 LDG.E R13, desc[UR10][R2.64+0x1c] ;  /* 0x00001c0a020de981 */ /* 0x000ea8000c1e1900 */
[----:B---3--:R3:W-:Y:S04]  /*0830*/  @!P3 STS [R14+0xc], R9 ;  /* 0x00000c090e00b388 */ /* 0x0087e80000000800 */
[----:B----4-:R3:W-:Y:S04]  /*0840*/  @!P4 STS [R14+0x8], R8 ;  /* 0x000008080e00c388 */ /* 0x0107e80000000800 */
[----:B-----5:R3:W-:Y:S04]  /*0850*/  @!P2 STS [R14+0x10], R10 ;  /* 0x0000100a0e00a388 */ /* 0x0207e80000000800 */
[----:B------:R3:W-:Y:S04]  /*0860*/  @!P1 STS [R14+0x14], R11 ;  /* 0x0000140b0e009388 */ /* 0x0007e80000000800 */
[----:B------:R3:W-:Y:S01]  /*0870*/  @!P0 STS [R14+0x18], R12 ;  /* 0x0000180c0e008388 */ /* 0x0007e20000000800 */
[----:B------:R-:W-:-:S03]  /*0880*/  IADD3 R5, PT, PT, R5, 0x8, RZ ;  /* 0x0000000805057810 */ /* 0x000fc60007ffe0ff */
[----:B--2---:R3:W-:Y:S04]  /*0890*/  @!P5 STS [R14+0x4], R6 ;  /* 0x000004060e00d388 */ /* 0x0047e80000000800 */
[----:B------:R3:W-:Y:S02]  /*08a0*/  @!P6 STS [R14+0x1c], R13 ;  /* 0x00001c0d0e00e388 */ /* 0x0007e40000000800 */
.L_x_32:
[----:B------:R-:W-:Y:S05]  /*08b0*/  BRA.U !UP1, `(.L_x_29) ;  /* 0x0000000109c07547 */ /* 0x000fea000b800000 */
[----:B------:R-:W-:Y:S02]  /*08c0*/  UISETP.GE.U32.AND UP0, UPT, UR8, 0x4, UPT ;  /* 0x000000040800788c */ /* 0x000fe4000bf06070 */
[----:B------:R-:W-:-:S04]  /*08d0*/  ULOP3.LUT UR4, UR6, 0x3, URZ, 0xc0, !UPT ;  /* 0x0000000306047892 */ /* 0x000fc8000f8ec0ff */
[----:B------:R-:W-:-:S03]  /*08e0*/  UISETP.NE.AND UP1, UPT, UR4, URZ, UPT ;  /* 0x000000ff0400728c */ /* 0x000fc6000bf25270 */
[----:B------:R-:W-:Y:S08]  /*08f0*/  BRA.U !UP0, `(.L_x_33) ;  /* 0x0000000108647547 */ /* 0x000ff0000b800000 */
[----:B------:R-:W2:Y:S01]  /*0900*/  LDCU UR5, c[0x0][0x388] ;  /* 0x00007100ff0577ac */ /* 0x000ea20008000800 */
[----:B------:R-:W4:Y:S01]  /*0910*/  LDC.64 R2, c[0x0][0x380] ;  /* 0x0000e000ff027b82 */ /* 0x000f220000000a00 */
[----:B------:R-:W-:-:S04]  /*0920*/  IMAD R7, R4, UR6, R5 ;  /* 0x0000000604077c24 */ /* 0x000fc8000f8e0205 */
[C---:B---3--:R-:W-:Y:S02]  /*0930*/  VIADD R6, R7.reuse, 0x1 ;  /* 0x0000000107067836 */ /* 0x048fe40000000000 */
[C---:B-1----:R-:W-:Y:S02]  /*0940*/  VIADD R8, R7.reuse, 0x2 ;  /* 0x0000000207087836 */ /* 0x042fe40000000000 */
[C---:B------:R-:W-:Y:S01]  /*0950*/  VIADD R9, R7.reuse, 0x3 ;  /* 0x0000000307097836 */ /* 0x040fe20000000000 */
[----:B--2---:R-:W-:Y:S02]  /*0960*/  ISETP.GE.AND P0, PT, R7, UR5, PT ;  /* 0x0000000507007c0c */ /* 0x004fe4000bf06270 */
[----:B------:R-:W-:Y:S02]  /*0970*/  ISETP.GE.AND P1, PT, R6, UR5, PT ;  /* 0x0000000506007c0c */ /* 0x000fe4000bf26270 */
[----:B------:R-:W-:Y:S02]  /*0980*/  ISETP.GE.AND P2, PT, R8, UR5, PT ;  /* 0x0000000508007c0c */ /* 0x000fe4000bf46270 */
[----:B------:R-:W-:Y:S01]  /*0990*/  ISETP.GE.AND P3, PT, R9, UR5, PT ;  /* 0x0000000509007c0c */ /* 0x000fe2000bf66270 */
[----:B----4-:R-:W-:-:S06]  /*09a0*/  IMAD.WIDE R2, R7, 0x4, R2 ;  /* 0x0000000407027825 */ /* 0x010fcc00078e0202 */
[----:B0-----:R-:W2:Y:S04]  /*09b0*/  @!P0 LDG.E R6, desc[UR10][R2.64] ;  /* 0x0000000a02068981 */ /* 0x001ea8000c1e1900 */
[----:B------:R-:W3:Y:S04]  /*09c0*/  @!P1 LDG.E R7, desc[UR10][R2.64+0x4] ;  /* 0x0000040a02079981 */ /* 0x000ee8000c1e1900 */
[----:B------:R-:W4:Y:S04]  /*09d0*/  @!P2 LDG.E R8, desc[UR10][R2.64+0x8] ;  /* 0x0000080a0208a981 */ /* 0x000f28000c1e1900 */
[----:B------:R-:W5:Y:S01]  /*09e0*/  @!P3 LDG.E R9, desc[UR10][R2.64+0xc] ;  /* 0x00000c0a0209b981 */ /* 0x000f62000c1e1900 */
[----:B------:R-:W0:Y:S01]  /*09f0*/  S2UR UR7, SR_CgaCtaId ;  /* 0x00000000000779c3 */ /* 0x000e220000008800 */
[----:B------:R-:W-:Y:S01]  /*0a00*/  UMOV UR5, 0x400 ;  /* 0x0000040000057882 */ /* 0x000fe20000000000 */
[----:B------:R-:W-:Y:S01]  /*0a10*/  IMAD R10, R0, UR6, R5 ;  /* 0x00000006000a7c24 */ /* 0x000fe2000f8e0205 */
[----:B------:R-:W-:Y:S01]  /*0a20*/  IADD3 R5, PT, PT, R5, 0x4, RZ ;  /* 0x0000000405057810 */ /* 0x000fe20007ffe0ff */
[----:B0-----:R-:W-:-:S06]  /*0a30*/  ULEA UR5, UR7, UR5, 0x18 ;  /* 0x0000000507057291 */ /* 0x001fcc000f8ec0ff */
[----:B------:R-:W-:-:S05]  /*0a40*/  LEA R10, R10, UR5, 0x2 ;  /* 0x000000050a0a7c11 */ /* 0x000fca000f8e10ff */
[----:B--2---:R2:W-:Y:S04]  /*0a50*/  @!P0 STS [R10], R6 ;  /* 0x000000060a008388 */ /* 0x0045e80000000800 */
[----:B---3--:R2:W-:Y:S04]  /*0a60*/  @!P1 STS [R10+0x4], R7 ;  /* 0x000004070a009388 */ /* 0x0085e80000000800 */
[----:B----4-:R2:W-:Y:S04]  /*0a70*/  @!P2 STS [R10+0x8], R8 ;  /* 0x000008080a00a388 */ /* 0x0105e80000000800 */
[----:B-----5:R2:W-:Y:S02]  /*0a80*/  @!P3 STS [R10+0xc], R9 ;  /* 0x00000c090a00b388 */ /* 0x0205e40000000800 */
.L_x_33:
[----:B------:R-:W-:Y:S05]  /*0a90*/  BRA.U !UP1, `(.L_x_29) ;  /* 0x0000000109487547 */ /* 0x000fea000b800000 */
[----:B------:R-:W4:Y:S01]  /*0aa0*/  S2UR UR7, SR_CgaCtaId ;  /* 0x00000000000779c3 */ /* 0x000f220000008800 */
[----:B------:R-:W-:Y:S01]  /*0ab0*/  UMOV UR5, 0x400 ;  /* 0x0000040000057882 */ /* 0x000fe20000000000 */
[--C-:B------:R-:W-:Y:S01]  /*0ac0*/  IMAD R0, R0, UR6, R5.reuse ;  /* 0x0000000600007c24 */ /* 0x100fe2000f8e0205 */
[----:B------:R-:W0:Y:S01]  /*0ad0*/  LDCU UR8, c[0x0][0x388] ;  /* 0x00007100ff0877ac */ /* 0x000e220008000800 */
[----:B------:R-:W-:Y:S01]  /*0ae0*/  IMAD R5, R4, UR6, R5 ;  /* 0x0000000604057c24 */ /* 0x000fe2000f8e0205 */
[----:B------:R-:W-:-:S03]  /*0af0*/  UIADD3 UR4, UPT, UPT, -UR4, URZ, URZ ;  /* 0x000000ff04047290 */ /* 0x000fc6000fffe1ff */
[----:B--23--:R-:W2:Y:S01]  /*0b00*/  LDC.64 R6, c[0x0][0x380] ;  /* 0x0000e000ff067b82 */ /* 0x00cea20000000a00 */
[----:B----4-:R-:W-:-:S06]  /*0b10*/  ULEA UR5, UR7, UR5, 0x18 ;  /* 0x0000000507057291 */ /* 0x010fcc000f8ec0ff */
[----:B0-----:R-:W-:-:S07]  /*0b20*/  LEA R0, R0, UR5, 0x2 ;  /* 0x0000000500007c11 */ /* 0x001fce000f8e10ff */
.L_x_34:
[C---:B------:R-:W-:Y:S01]  /*0b30*/  ISETP.GE.AND P0, PT, R5.reuse, UR8, PT ;  /* 0x0000000805007c0c */ /* 0x040fe2000bf06270 */
[----:B--2---:R-:W-:-:S12]  /*0b40*/  IMAD.WIDE R2, R5, 0x4, R6 ;  /* 0x0000000405027825 */ /* 0x004fd800078e0206 */
[----:B------:R-:W2:Y:S01]  /*0b50*/  @!P0 LDG.E R3, desc[UR10][R2.64] ;  /* 0x0000000a02038981 */ /* 0x000ea2000c1e1900 */
[----:B------:R-:W-:Y:S01]  /*0b60*/  UIADD3 UR4, UPT, UPT, UR4, 0x1, URZ ;  /* 0x0000000104047890 */ /* 0x000fe2000fffe0ff */
[----:B------:R-:W-:-:S03]  /*0b70*/  VIADD R5, R5, 0x1 ;  /* 0x0000000105057836 */ /* 0x000fc60000000000 */
[----:B------:R-:W-:Y:S01]  /*0b80*/  UISETP.NE.AND UP0, UPT, UR4, URZ, UPT ;  /* 0x000000ff0400728c */ /* 0x000fe2000bf05270 */
[----:B--2---:R0:W-:Y:S02]  /*0b90*/  @!P0 STS [R0], R3 ;  /* 0x0000000300008388 */ /* 0x0041e40000000800 */
[----:B0-----:R-:W-:-:S06]  /*0ba0*/  VIADD R0, R0, 0x4 ;  /* 0x0000000400007836 */ /* 0x001fcc0000000000 */
[----:B------:R-:W-:Y:S05]  /*0bb0*/  BRA.U UP0, `(.L_x_34) ;  /* 0xfffffffd00dc7547 */ /* 0x000fea000b83ffff */
.L_x_29:
[----:B------:R-:W-:Y:S06]  /*0bc0*/  BAR.SYNC.DEFER_BLOCKING 0x0 ;  /* 0x0000000000007b1d */ /* 0x000fec0000010000 */
[----:B0-----:R-:W-:Y:S05]  /*0bd0*/  EXIT ;  /* 0x000000000000794d */ /* 0x001fea0003800000 */
.L_x_35:
        /* <DEDUP_REMOVED lines=10> */
.L_x_41:


//--------------------- .nv.shared._Z17BankConflictsReadiiiPlPf --------------------------
	.section	.nv.shared._Z17BankConflictsReadiiiPlPf,"aw",@nobits
	.sectionflags	@""
	.align	16
	.zero		1024


//--------------------- .nv.shared.reserved.0     --------------------------
	.section	.nv.shared.reserved.0,"aw",@nobits
	.weak		__nv_reservedSMEM_offset_0_alias
	.size		__nv_reservedSMEM_offset_0_alias, 0, 64
	.other		__nv_reservedSMEM_offset_0_alias,@"STO_CUDA_RESERVED_SHARED STV_DEFAULT"
__nv_reservedSMEM_offset_0_alias:
	.zero		0
	.zero		64


//--------------------- .nv.shared._Z19Registers2SharedMemiiPf --------------------------
	.section	.nv.shared._Z19Registers2SharedMemiiPf,"aw",@nobits
	.sectionflags	@""
	.align	16
	.zero		1024


//--------------------- .nv.shared._Z19SharedMem2RegistersiiPf --------------------------
	.section	.nv.shared._Z19SharedMem2RegistersiiPf,"aw",@nobits
	.sectionflags	@""
	.align	16
	.zero		1024


//--------------------- .nv.shared._Z19SharedMem2GlobalMemPfii --------------------------
	.section	.nv.shared._Z19SharedMem2GlobalMemPfii,"aw",@nobits
	.sectionflags	@""
	.align	16
	.zero		1024


//--------------------- .nv.shared._Z19GlobalMem2SharedMemPfii --------------------------
	.section	.nv.shared._Z19GlobalMem2SharedMemPfii,"aw",@nobits
	.sectionflags	@""
	.align	16
	.zero		1024


//--------------------- .nv.constant0._Z17BankConflictsReadiiiPlPf --------------------------
	.section	.nv.constant0._Z17BankConflictsReadiiiPlPf,"a",@progbits
	.sectionflags	@""
	.align	4
.nv.constant0._Z17BankConflictsReadiiiPlPf:
	.zero		928


//--------------------- .nv.constant0._Z19Registers2SharedMemiiPf --------------------------
	.section	.nv.constant0._Z19Registers2SharedMemiiPf,"a",@progbits
	.sectionflags	@""
	.align	4
.nv.constant0._Z19Registers2SharedMemiiPf:
	.zero		912


//--------------------- .nv.constant0._Z19SharedMem2RegistersiiPf --------------------------
	.section	.nv.constant0._Z19SharedMem2RegistersiiPf,"a",@progbits
	.sectionflags	@""
	.align	4
.nv.constant0._Z19SharedMem2RegistersiiPf:
	.zero		912


//--------------------- .nv.constant0._Z19SharedMem2GlobalMemPfii --------------------------
	.section	.nv.constant0._Z19SharedMem2GlobalMemPfii,"a",@progbits
	.sectionflags	@""
	.align	4
.nv.constant0._Z19SharedMem2GlobalMemPfii:
	.zero		912


//--------------------- .nv.constant0._Z19GlobalMem2SharedMemPfii --------------------------
	.section	.nv.constant0._Z19GlobalMem2SharedMemPfii,"a",@progbits
	.sectionflags	@""
	.align	4
.nv.constant0._Z19GlobalMem2SharedMemPfii:
	.zero		912


//--------------------- SYMBOLS --------------------------

	.type		.nv.reservedSmem.offset0,@object
	.size		.nv.reservedSmem.offset0,0x4
	.type		.nv.reservedSmem.cap,@object
	.size		.nv.reservedSmem.cap,0x4
